	.target	sm_80

	.elftype	@"ET_EXEC"


//--------------------- .note.nv.tkinfo           --------------------------
	.section	.note.nv.tkinfo,"",@"SHT_NOTE"
	.sectionflags	@"SHF_NOTE_NV_TKINFO"
	.tkinfo
        /*0018*/ 	.word	0x00000002
        /*0030*/ 	.string	""
        /*0030*/ 	.string	"ptxas"
        /*0030*/ 	.string	"Cuda compilation tools, release 13.0, V13.0.88"
        /*0030*/ 	.string	"Build cuda_13.0.r13.0/compiler.36424714_0"
        /*0030*/ 	.string	"-v  -suppress-debug-info  -lineinfo  -arch sm_80 "



//--------------------- .note.nv.cuinfo           --------------------------
	.section	.note.nv.cuinfo,"",@"SHT_NOTE"
	.sectionflags	@"SHF_NOTE_NV_CUINFO"
        /*0018*/ 	.short	0x0002
        /*001a*/ 	.short	0x0050
        /*001c*/ 	.short	0x0082
	.zero		2


//--------------------- .nv.info                  --------------------------
	.section	.nv.info,"",@"SHT_CUDA_INFO"
	.align	4


	//----- nvinfo : EIATTR_REGCOUNT
	.align		4
        /*0000*/ 	.byte	0x04, 0x2f
        /*0002*/ 	.short	(.L_1 - .L_0)
	.align		4
.L_0:
        /*0004*/ 	.word	index@(matmul_kernel)
        /*0008*/ 	.word	0x000000f0


	//----- nvinfo : EIATTR_FRAME_SIZE
	.align		4
.L_1:
        /*000c*/ 	.byte	0x04, 0x11
        /*000e*/ 	.short	(.L_3 - .L_2)
	.align		4
.L_2:
        /*0010*/ 	.word	index@(matmul_kernel)
        /*0014*/ 	.word	0x00000000


	//----- nvinfo : EIATTR_MIN_STACK_SIZE
	.align		4
.L_3:
        /*0018*/ 	.byte	0x04, 0x12
        /*001a*/ 	.short	(.L_5 - .L_4)
	.align		4
.L_4:
        /*001c*/ 	.word	index@(matmul_kernel)
        /*0020*/ 	.word	0x00000000
.L_5:


//--------------------- .nv.info.matmul_kernel    --------------------------
	.section	.nv.info.matmul_kernel,"",@"SHT_CUDA_INFO"
	.sectionflags	@""
	.align	4


	//----- nvinfo : EIATTR_CUDA_API_VERSION
	.align		4
        /*0000*/ 	.byte	0x04, 0x37
        /*0002*/ 	.short	(.L_7 - .L_6)
.L_6:
        /*0004*/ 	.word	0x00000082


	//----- nvinfo : EIATTR_SW2861232_WAR
	.align		4
.L_7:
        /*0008*/ 	.byte	0x01, 0x35
	.zero		2


	//----- nvinfo : EIATTR_PARAM_CBANK
	.align		4
        /*000c*/ 	.byte	0x04, 0x0a
        /*000e*/ 	.short	(.L_9 - .L_8)
	.align		4
.L_8:
        /*0010*/ 	.word	index@(.nv.constant0.matmul_kernel)
        /*0014*/ 	.short	0x0160
        /*0016*/ 	.short	0x0050


	//----- nvinfo : EIATTR_CBANK_PARAM_SIZE
	.align		4
.L_9:
        /*0018*/ 	.byte	0x03, 0x19
        /*001a*/ 	.short	0x0050


	//----- nvinfo : EIATTR_KPARAM_INFO
	.align		4
        /*001c*/ 	.byte	0x04, 0x17
        /*001e*/ 	.short	(.L_11 - .L_10)
.L_10:
        /*0020*/ 	.word	0x00000000
        /*0024*/ 	.short	0x000d
        /*0026*/ 	.short	0x0048
        /*0028*/ 	.byte	0x00, 0xf4, 0x21, 0x00


	//----- nvinfo : EIATTR_KPARAM_INFO
	.align		4
.L_11:
        /*002c*/ 	.byte	0x04, 0x17
        /*002e*/ 	.short	(.L_13 - .L_12)
.L_12:
        /*0030*/ 	.word	0x00000000
        /*0034*/ 	.short	0x000c
        /*0036*/ 	.short	0x0040
        /*0038*/ 	.byte	0x00, 0xf4, 0x21, 0x00


	//----- nvinfo : EIATTR_KPARAM_INFO
	.align		4
.L_13:
        /*003c*/ 	.byte	0x04, 0x17
        /*003e*/ 	.short	(.L_15 - .L_14)
.L_14:
        /*0040*/ 	.word	0x00000000
        /*0044*/ 	.short	0x000b
        /*0046*/ 	.short	0x0038
        /*0048*/ 	.byte	0x00, 0xf0, 0x11, 0x00


	//----- nvinfo : EIATTR_KPARAM_INFO
	.align		4
.L_15:
        /*004c*/ 	.byte	0x04, 0x17
        /*004e*/ 	.short	(.L_17 - .L_16)
.L_16:
        /*0050*/ 	.word	0x00000000
        /*0054*/ 	.short	0x000a
        /*0056*/ 	.short	0x0034
        /*0058*/ 	.byte	0x00, 0xf0, 0x11, 0x00


	//----- nvinfo : EIATTR_KPARAM_INFO
	.align		4
.L_17:
        /*005c*/ 	.byte	0x04, 0x17
        /*005e*/ 	.short	(.L_19 - .L_18)
.L_18:
        /*0060*/ 	.word	0x00000000
        /*0064*/ 	.short	0x0009
        /*0066*/ 	.short	0x0030
        /*0068*/ 	.byte	0x00, 0xf0, 0x11, 0x00


	//----- nvinfo : EIATTR_KPARAM_INFO
	.align		4
.L_19:
        /*006c*/ 	.byte	0x04, 0x17
        /*006e*/ 	.short	(.L_21 - .L_20)
.L_20:
        /*0070*/ 	.word	0x00000000
        /*0074*/ 	.short	0x0008
        /*0076*/ 	.short	0x002c
        /*0078*/ 	.byte	0x00, 0xf0, 0x11, 0x00


	//----- nvinfo : EIATTR_KPARAM_INFO
	.align		4
.L_21:
        /*007c*/ 	.byte	0x04, 0x17
        /*007e*/ 	.short	(.L_23 - .L_22)
.L_22:
        /*0080*/ 	.word	0x00000000
        /*0084*/ 	.short	0x0007
        /*0086*/ 	.short	0x0028
        /*0088*/ 	.byte	0x00, 0xf0, 0x11, 0x00


	//----- nvinfo : EIATTR_KPARAM_INFO
	.align		4
.L_23:
        /*008c*/ 	.byte	0x04, 0x17
        /*008e*/ 	.short	(.L_25 - .L_24)
.L_24:
        /*0090*/ 	.word	0x00000000
        /*0094*/ 	.short	0x0006
        /*0096*/ 	.short	0x0024
        /*0098*/ 	.byte	0x00, 0xf0, 0x11, 0x00


	//----- nvinfo : EIATTR_KPARAM_INFO
	.align		4
.L_25:
        /*009c*/ 	.byte	0x04, 0x17
        /*009e*/ 	.short	(.L_27 - .L_26)
.L_26:
        /*00a0*/ 	.word	0x00000000
        /*00a4*/ 	.short	0x0005
        /*00a6*/ 	.short	0x0020
        /*00a8*/ 	.byte	0x00, 0xf0, 0x11, 0x00


	//----- nvinfo : EIATTR_KPARAM_INFO
	.align		4
.L_27:
        /*00ac*/ 	.byte	0x04, 0x17
        /*00ae*/ 	.short	(.L_29 - .L_28)
.L_28:
        /*00b0*/ 	.word	0x00000000
        /*00b4*/ 	.short	0x0004
        /*00b6*/ 	.short	0x001c
        /*00b8*/ 	.byte	0x00, 0xf0, 0x11, 0x00


	//----- nvinfo : EIATTR_KPARAM_INFO
	.align		4
.L_29:
        /*00bc*/ 	.byte	0x04, 0x17
        /*00be*/ 	.short	(.L_31 - .L_30)
.L_30:
        /*00c0*/ 	.word	0x00000000
        /*00c4*/ 	.short	0x0003
        /*00c6*/ 	.short	0x0018
        /*00c8*/ 	.byte	0x00, 0xf0, 0x11, 0x00


	//----- nvinfo : EIATTR_KPARAM_INFO
	.align		4
.L_31:
        /*00cc*/ 	.byte	0x04, 0x17
        /*00ce*/ 	.short	(.L_33 - .L_32)
.L_32:
        /*00d0*/ 	.word	0x00000000
        /*00d4*/ 	.short	0x0002
        /*00d6*/ 	.short	0x0010
        /*00d8*/ 	.byte	0x00, 0xf4, 0x21, 0x00


	//----- nvinfo : EIATTR_KPARAM_INFO
	.align		4
.L_33:
        /*00dc*/ 	.byte	0x04, 0x17
        /*00de*/ 	.short	(.L_35 - .L_34)
.L_34:
        /*00e0*/ 	.word	0x00000000
        /*00e4*/ 	.short	0x0001
        /*00e6*/ 	.short	0x0008
        /*00e8*/ 	.byte	0x00, 0xf4, 0x21, 0x00


	//----- nvinfo : EIATTR_KPARAM_INFO
	.align		4
.L_35:
        /*00ec*/ 	.byte	0x04, 0x17
        /*00ee*/ 	.short	(.L_37 - .L_36)
.L_36:
        /*00f0*/ 	.word	0x00000000
        /*00f4*/ 	.short	0x0000
        /*00f6*/ 	.short	0x0000
        /*00f8*/ 	.byte	0x00, 0xf4, 0x21, 0x00


	//----- nvinfo : EIATTR_MAXREG_COUNT
	.align		4
.L_37:
        /*00fc*/ 	.byte	0x03, 0x1b
        /*00fe*/ 	.short	0x00ff


	//----- nvinfo : EIATTR_NUM_BARRIERS
	.align		4
        /*0100*/ 	.byte	0x02, 0x4c
        /*0102*/ 	.byte	0x01
	.zero		1


	//----- nvinfo : EIATTR_MERCURY_ISA_VERSION
	.align		4
        /*0104*/ 	.byte	0x03, 0x5f
        /*0106*/ 	.short	0x0000


	//----- nvinfo : EIATTR_EXIT_INSTR_OFFSETS
	.align		4
        /*0108*/ 	.byte	0x04, 0x1c
        /*010a*/ 	.short	(.L_39 - .L_38)


	//   ....[0]....
.L_38:
        /*010c*/ 	.word	0x000045c0


	//   ....[1]....
        /*0110*/ 	.word	0x000045f0


	//----- nvinfo : EIATTR_REQNTID
	.align		4
.L_39:
        /*0114*/ 	.byte	0x04, 0x10
        /*0116*/ 	.short	(.L_41 - .L_40)
.L_40:
        /*0118*/ 	.word	0x00000100
        /*011c*/ 	.word	0x00000001
        /*0120*/ 	.word	0x00000001
.L_41:


//--------------------- .nv.callgraph             --------------------------
	.section	.nv.callgraph,"",@"SHT_CUDA_CALLGRAPH"
	.align	4
	.sectionentsize	8
	.align		4
        /*0000*/ 	.word	0x00000000
	.align		4
        /*0004*/ 	.word	0xffffffff
	.align		4
        /*0008*/ 	.word	0x00000000
	.align		4
        /*000c*/ 	.word	0xfffffffe
	.align		4
        /*0010*/ 	.word	0x00000000
	.align		4
        /*0014*/ 	.word	0xfffffffd
	.align		4
        /*0018*/ 	.word	0x00000000
	.align		4
        /*001c*/ 	.word	0xfffffffc


//--------------------- .nv.rel.action            --------------------------
	.section	.nv.rel.action,"",@"SHT_CUDA_RELOCINFO"
	.align	8
	.sectionentsize	8
        /*0000*/ 	.byte	0x73, 0x00, 0x00, 0x00, 0x00, 0x00, 0x00, 0x00, 0x00, 0x00, 0x00, 0x11, 0x25, 0x00, 0x05, 0x36


//--------------------- .nv.constant0.matmul_kernel --------------------------
	.section	.nv.constant0.matmul_kernel,"a",@progbits
	.sectionflags	@""
	.align	4
.nv.constant0.matmul_kernel:
	.zero		432


//--------------------- .text.matmul_kernel       --------------------------
	.section	.text.matmul_kernel,"ax",@progbits
	.sectioninfo	@"SHI_REGISTERS=240"
	.align	128
        .global         matmul_kernel
        .type           matmul_kernel,@function
        .size           matmul_kernel,(.L_x_4 - matmul_kernel)
        .other          matmul_kernel,@"STO_CUDA_ENTRY STV_DEFAULT"
matmul_kernel:
.text.matmul_kernel:
[----:B------:R-:W-:Y:S02]  /*0000*/  IMAD.MOV.U32 R1, RZ, RZ, c[0x0][0x28] ;  /* 0x00000a00ff017624 */ /* 0x000fe400078e00ff */
[----:B------:R-:W-:Y:S01]  /*0010*/  IMAD.MOV.U32 R0, RZ, RZ, c[0x0][0x17c] ;  /* 0x00005f00ff007624 */ /* 0x000fe200078e00ff */
[----:B------:R-:W0:Y:S01]  /*0020*/  S2R R5, SR_CTAID.X ;  /* 0x0000000000057919 */ /* 0x000e220000002500 */
[----:B------:R-:W-:Y:S01]  /*0030*/  IMAD.MOV.U32 R126, RZ, RZ, c[0x0][0x180] ;  /* 0x00006000ff7e7624 */ /* 0x000fe200078e00ff */
[----:B------:R-:W-:Y:S02]  /*0040*/  ULDC UR4, c[0x0][0x180] ;  /* 0x0000600000047ab9 */ /* 0x000fe40000000800 */
[----:B------:R-:W-:Y:S01]  /*0050*/  IADD3 R0, R0, 0xff, RZ ;  /* 0x000000ff00007810 */ /* 0x000fe20007ffe0ff */
[----:B------:R-:W1:Y:S01]  /*0060*/  S2R R147, SR_TID.X ;  /* 0x0000000000937919 */ /* 0x000e620000002100 */
[----:B------:R-:W-:Y:S01]  /*0070*/  IADD3 R126, R126, 0x1f, RZ ;  /* 0x0000001f7e7e7810 */ /* 0x000fe20007ffe0ff */
[----:B------:R-:W-:Y:S01]  /*0080*/  ULDC.64 UR6, c[0x0][0x118] ;  /* 0x0000460000067ab9 */ /* 0x000fe20000000a00 */
[----:B------:R-:W-:-:S04]  /*0090*/  SHF.R.S32.HI R3, RZ, 0x1f, R0 ;  /* 0x0000001fff037819 */ /* 0x000fc80000011400 */
[----:B------:R-:W-:-:S04]  /*00a0*/  LEA.HI R3, R3, R0, RZ, 0x8 ;  /* 0x0000000003037211 */ /* 0x000fc800078f40ff */
[----:B------:R-:W-:-:S05]  /*00b0*/  SHF.R.S32.HI R3, RZ, 0x8, R3 ;  /* 0x00000008ff037819 */ /* 0x000fca0000011403 */
[----:B------:R-:W-:Y:S01]  /*00c0*/  IMAD.SHL.U32 R4, R3, 0x8, RZ ;  /* 0x0000000803047824 */ /* 0x000fe200078e00ff */
[----:B0-----:R-:W-:-:S04]  /*00d0*/  IABS R8, R5 ;  /* 0x0000000500087213 */ /* 0x001fc80000000000 */
[-C--:B------:R-:W-:Y:S02]  /*00e0*/  IABS R7, R4.reuse ;  /* 0x0000000400077213 */ /* 0x080fe40000000000 */
[----:B------:R-:W-:Y:S02]  /*00f0*/  IABS R10, R4 ;  /* 0x00000004000a7213 */ /* 0x000fe40000000000 */
[----:B------:R-:W0:Y:S01]  /*0100*/  I2F.RP R0, R7 ;  /* 0x0000000700007306 */ /* 0x000e220000209400 */
[----:B-1----:R-:W-:Y:S02]  /*0110*/  SHF.R.U32.HI R144, RZ, 0x5, R147 ;  /* 0x00000005ff907819 */ /* 0x002fe40000011693 */
[C---:B------:R-:W-:Y:S02]  /*0120*/  LOP3.LUT R146, R147.reuse, 0x1f, RZ, 0xc0, !PT ;  /* 0x0000001f93927812 */ /* 0x040fe400078ec0ff */
[----:B------:R-:W-:Y:S02]  /*0130*/  SGXT.U32 R144, R144, 0x3 ;  /* 0x000000039090781a */ /* 0x000fe40000000000 */
[----:B------:R-:W-:-:S02]  /*0140*/  LOP3.LUT R145, R147, 0xe0, RZ, 0xc0, !PT ;  /* 0x000000e093917812 */ /* 0x000fc400078ec0ff */
[C---:B------:R-:W-:Y:S02]  /*0150*/  LOP3.LUT R180, R144.reuse, 0x8, RZ, 0xfc, !PT ;  /* 0x0000000890b47812 */ /* 0x040fe400078efcff */
[C---:B------:R-:W-:Y:S02]  /*0160*/  LOP3.LUT R179, R144.reuse, 0x10, RZ, 0xfc, !PT ;  /* 0x0000001090b37812 */ /* 0x040fe400078efcff */
[----:B------:R-:W-:Y:S01]  /*0170*/  LOP3.LUT R178, R144, 0x18, RZ, 0xfc, !PT ;  /* 0x0000001890b27812 */ /* 0x000fe200078efcff */
[----:B0-----:R-:W0:Y:S02]  /*0180*/  MUFU.RCP R0, R0 ;  /* 0x0000000000007308 */ /* 0x001e240000001000 */
[----:B0-----:R-:W-:Y:S01]  /*0190*/  IADD3 R2, R0, 0xffffffe, RZ ;  /* 0x0ffffffe00027810 */ /* 0x001fe20007ffe0ff */
[----:B------:R-:W-:-:S05]  /*01a0*/  IMAD.MOV R0, RZ, RZ, -R10 ;  /* 0x000000ffff007224 */ /* 0x000fca00078e0a0a */
[----:B------:R0:W1:Y:S02]  /*01b0*/  F2I.FTZ.U32.TRUNC.NTZ R3, R2 ;  /* 0x0000000200037305 */ /* 0x000064000021f000 */
[----:B0-----:R-:W-:Y:S02]  /*01c0*/  IMAD.MOV.U32 R2, RZ, RZ, RZ ;  /* 0x000000ffff027224 */ /* 0x001fe400078e00ff */
[----:B-1----:R-:W-:-:S04]  /*01d0*/  IMAD.MOV R6, RZ, RZ, -R3 ;  /* 0x000000ffff067224 */ /* 0x002fc800078e0a03 */
[----:B------:R-:W-:Y:S02]  /*01e0*/  IMAD R9, R6, R7, RZ ;  /* 0x0000000706097224 */ /* 0x000fe400078e02ff */
[----:B------:R-:W-:Y:S02]  /*01f0*/  IMAD.MOV.U32 R6, RZ, RZ, R8 ;  /* 0x000000ffff067224 */ /* 0x000fe400078e0008 */
[----:B------:R-:W-:-:S06]  /*0200*/  IMAD.HI.U32 R3, R3, R9, R2 ;  /* 0x0000000903037227 */ /* 0x000fcc00078e0002 */
[----:B------:R-:W-:-:S04]  /*0210*/  IMAD.HI.U32 R3, R3, R6, RZ ;  /* 0x0000000603037227 */ /* 0x000fc800078e00ff */
[----:B------:R-:W-:-:S05]  /*0220*/  IMAD R0, R3, R0, R6 ;  /* 0x0000000003007224 */ /* 0x000fca00078e0206 */
[----:B------:R-:W-:-:S13]  /*0230*/  ISETP.GT.U32.AND P1, PT, R7, R0, PT ;  /* 0x000000000700720c */ /* 0x000fda0003f24070 */
[----:B------:R-:W-:Y:S01]  /*0240*/  @!P1 IMAD.IADD R0, R0, 0x1, -R7 ;  /* 0x0000000100009824 */ /* 0x000fe200078e0a07 */
[----:B------:R-:W-:Y:S02]  /*0250*/  @!P1 IADD3 R3, R3, 0x1, RZ ;  /* 0x0000000103039810 */ /* 0x000fe40007ffe0ff */
[----:B------:R-:W-:Y:S02]  /*0260*/  ISETP.NE.AND P1, PT, R4, RZ, PT ;  /* 0x000000ff0400720c */ /* 0x000fe40003f25270 */
[----:B------:R-:W-:Y:S02]  /*0270*/  ISETP.GE.U32.AND P0, PT, R0, R7, PT ;  /* 0x000000070000720c */ /* 0x000fe40003f06070 */
[----:B------:R-:W-:-:S04]  /*0280*/  LOP3.LUT R0, R5, R4, RZ, 0x3c, !PT ;  /* 0x0000000405007212 */ /* 0x000fc800078e3cff */
[----:B------:R-:W-:Y:S01]  /*0290*/  ISETP.GE.AND P2, PT, R0, RZ, PT ;  /* 0x000000ff0000720c */ /* 0x000fe20003f46270 */
[----:B------:R-:W-:-:S05]  /*02a0*/  IMAD.MOV.U32 R0, RZ, RZ, 0x1f ;  /* 0x0000001fff007424 */ /* 0x000fca00078e00ff */
[----:B------:R-:W-:Y:S02]  /*02b0*/  IADD3 R0, R0, c[0x0][0x178], RZ ;  /* 0x00005e0000007a10 */ /* 0x000fe40007ffe0ff */
[----:B------:R-:W-:-:S05]  /*02c0*/  @P0 IADD3 R3, R3, 0x1, RZ ;  /* 0x0000000103030810 */ /* 0x000fca0007ffe0ff */
[----:B------:R-:W-:Y:S01]  /*02d0*/  IMAD.MOV.U32 R2, RZ, RZ, R3 ;  /* 0x000000ffff027224 */ /* 0x000fe200078e0003 */
[----:B------:R-:W-:-:S03]  /*02e0*/  SHF.R.S32.HI R3, RZ, 0x1f, R0 ;  /* 0x0000001fff037819 */ /* 0x000fc60000011400 */
[----:B------:R-:W-:Y:S01]  /*02f0*/  @!P2 IMAD.MOV R2, RZ, RZ, -R2 ;  /* 0x000000ffff02a224 */ /* 0x000fe200078e0a02 */
[----:B------:R-:W-:Y:S02]  /*0300*/  @!P1 LOP3.LUT R2, RZ, R4, RZ, 0x33, !PT ;  /* 0x00000004ff029212 */ /* 0x000fe400078e33ff */
[----:B------:R-:W-:-:S03]  /*0310*/  LEA.HI R3, R3, R0, RZ, 0x5 ;  /* 0x0000000003037211 */ /* 0x000fc600078f28ff */
[----:B------:R-:W-:Y:S02]  /*0320*/  IMAD.SHL.U32 R6, R2, 0x8, RZ ;  /* 0x0000000802067824 */ /* 0x000fe400078e00ff */
[----:B------:R-:W-:-:S03]  /*0330*/  IMAD.MOV R2, RZ, RZ, -R2 ;  /* 0x000000ffff027224 */ /* 0x000fc600078e0a02 */
[----:B------:R-:W-:Y:S01]  /*0340*/  LEA.HI.SX32 R3, R3, -R6, 0x1b ;  /* 0x8000000603037211 */ /* 0x000fe200078fdaff */
[----:B------:R-:W-:-:S03]  /*0350*/  IMAD R4, R4, R2, R5 ;  /* 0x0000000204047224 */ /* 0x000fc600078e0205 */
[----:B------:R-:W-:Y:S02]  /*0360*/  IMNMX R11, R3, 0x8, PT ;  /* 0x00000008030b7817 */ /* 0x000fe40003800200 */
[----:B------:R-:W-:Y:S02]  /*0370*/  IABS R9, R4 ;  /* 0x0000000400097213 */ /* 0x000fe40000000000 */
[----:B------:R-:W-:-:S04]  /*0380*/  IABS R7, R11 ;  /* 0x0000000b00077213 */ /* 0x000fc80000000000 */
[----:B------:R-:W0:Y:S08]  /*0390*/  I2F.RP R0, R7 ;  /* 0x0000000700007306 */ /* 0x000e300000209400 */
[----:B0-----:R-:W0:Y:S02]  /*03a0*/  MUFU.RCP R0, R0 ;  /* 0x0000000000007308 */ /* 0x001e240000001000 */
[----:B0-----:R-:W-:-:S06]  /*03b0*/  IADD3 R3, R0, 0xffffffe, RZ ;  /* 0x0ffffffe00037810 */ /* 0x001fcc0007ffe0ff */
[----:B------:R-:W0:Y:S02]  /*03c0*/  F2I.FTZ.U32.TRUNC.NTZ R3, R3 ;  /* 0x0000000300037305 */ /* 0x000e24000021f000 */
[----:B0-----:R-:W-:-:S04]  /*03d0*/  IMAD.MOV R8, RZ, RZ, -R3 ;  /* 0x000000ffff087224 */ /* 0x001fc800078e0a03 */
[----:B------:R-:W-:Y:S01]  /*03e0*/  IMAD.MOV.U32 R2, RZ, RZ, R8 ;  /* 0x000000ffff027224 */ /* 0x000fe200078e0008 */
[----:B------:R-:W-:-:S03]  /*03f0*/  IABS R8, R11 ;  /* 0x0000000b00087213 */ /* 0x000fc60000000000 */
[----:B------:R-:W-:Y:S02]  /*0400*/  IMAD R5, R2, R7, RZ ;  /* 0x0000000702057224 */ /* 0x000fe400078e02ff */
[----:B------:R-:W-:Y:S02]  /*0410*/  IMAD.MOV.U32 R2, RZ, RZ, RZ ;  /* 0x000000ffff027224 */ /* 0x000fe400078e00ff */
[----:B------:R-:W-:Y:S02]  /*0420*/  IMAD.MOV R0, RZ, RZ, -R8 ;  /* 0x000000ffff007224 */ /* 0x000fe400078e0a08 */
        /* <DEDUP_REMOVED lines=9> */
[----:B------:R-:W-:-:S07]  /*04c0*/  ISETP.GE.AND P2, PT, R0, RZ, PT ;  /* 0x000000ff0000720c */ /* 0x000fce0003f46270 */
[----:B------:R-:W-:Y:S02]  /*04d0*/  @P0 IADD3 R2, R2, 0x1, RZ ;  /* 0x0000000102020810 */ /* 0x000fe40007ffe0ff */
[----:B------:R-:W-:-:S04]  /*04e0*/  ISETP.GT.AND P0, PT, R126, 0x1f, PT ;  /* 0x0000001f7e00780c */ /* 0x000fc80003f04270 */
[----:B------:R-:W-:Y:S01]  /*04f0*/  @!P2 IMAD.MOV R2, RZ, RZ, -R2 ;  /* 0x000000ffff02a224 */ /* 0x000fe200078e0a02 */
[----:B------:R-:W-:-:S05]  /*0500*/  @!P1 LOP3.LUT R2, RZ, R11, RZ, 0x33, !PT ;  /* 0x0000000bff029212 */ /* 0x000fca00078e33ff */
[----:B------:R-:W-:Y:S02]  /*0510*/  IMAD.MOV R0, RZ, RZ, -R2 ;  /* 0x000000ffff007224 */ /* 0x000fe400078e0a02 */
[----:B------:R-:W-:Y:S02]  /*0520*/  IMAD.SHL.U32 R5, R2, 0x100, RZ ;  /* 0x0000010002057824 */ /* 0x000fe400078e00ff */
[----:B------:R-:W-:-:S03]  /*0530*/  IMAD R0, R11, R0, R4 ;  /* 0x000000000b007224 */ /* 0x000fc600078e0204 */
[C---:B------:R-:W-:Y:S01]  /*0540*/  LOP3.LUT R177, R5.reuse, R144, RZ, 0xfc, !PT ;  /* 0x0000009005b17212 */ /* 0x040fe200078efcff */
[----:B------:R-:W-:Y:S01]  /*0550*/  IMAD.IADD R3, R6, 0x1, R0 ;  /* 0x0000000106037824 */ /* 0x000fe200078e0200 */
[C-C-:B------:R-:W-:Y:S02]  /*0560*/  LOP3.LUT R176, R5.reuse, 0x8, R144.reuse, 0xfe, !PT ;  /* 0x0000000805b07812 */ /* 0x140fe400078efe90 */
[----:B------:R-:W-:Y:S01]  /*0570*/  LOP3.LUT R142, R5, 0x10, R144, 0xfe, !PT ;  /* 0x00000010058e7812 */ /* 0x000fe200078efe90 */
[----:B------:R-:W-:Y:S01]  /*0580*/  IMAD R138, R3, 0x20, R146 ;  /* 0x00000020038a7824 */ /* 0x000fe200078e0292 */
[----:B------:R-:W-:Y:S02]  /*0590*/  LOP3.LUT R140, R5, 0x18, R144, 0xfe, !PT ;  /* 0x00000018058c7812 */ /* 0x000fe400078efe90 */
[C---:B------:R-:W-:Y:S02]  /*05a0*/  LOP3.LUT R175, R177.reuse, 0x20, RZ, 0xfc, !PT ;  /* 0x00000020b1af7812 */ /* 0x040fe400078efcff */
[----:B------:R-:W-:-:S02]  /*05b0*/  LOP3.LUT R174, R177, 0x28, RZ, 0xfc, !PT ;  /* 0x00000028b1ae7812 */ /* 0x000fc400078efcff */
[C---:B------:R-:W-:Y:S02]  /*05c0*/  LOP3.LUT R173, R177.reuse, 0x30, RZ, 0xfc, !PT ;  /* 0x00000030b1ad7812 */ /* 0x040fe400078efcff */
[C---:B------:R-:W-:Y:S02]  /*05d0*/  LOP3.LUT R172, R177.reuse, 0x38, RZ, 0xfc, !PT ;  /* 0x00000038b1ac7812 */ /* 0x040fe400078efcff */
[C---:B------:R-:W-:Y:S02]  /*05e0*/  LOP3.LUT R171, R177.reuse, 0x40, RZ, 0xfc, !PT ;  /* 0x00000040b1ab7812 */ /* 0x040fe400078efcff */
[C---:B------:R-:W-:Y:S02]  /*05f0*/  LOP3.LUT R170, R177.reuse, 0x48, RZ, 0xfc, !PT ;  /* 0x00000048b1aa7812 */ /* 0x040fe400078efcff */
        /* <DEDUP_REMOVED lines=21> */
[----:B------:R-:W-:Y:S01]  /*0750*/  LOP3.LUT R148, R177, 0xf8, RZ, 0xfc, !PT ;  /* 0x000000f8b1947812 */ /* 0x000fe200078efcff */
[----:B------:R-:W-:Y:S05]  /*0760*/  @P0 BRA `(.L_x_0) ;  /* 0x000000c000000947 */ /* 0x000fea0003800000 */
[----:B------:R-:W-:Y:S01]  /*0770*/  IMAD.SHL.U32 R145, R145, 0x10, RZ ;  /* 0x0000001091917824 */ /* 0x000fe200078e00ff */
[----:B------:R-:W-:Y:S01]  /*0780*/  CS2R R20, SRZ ;  /* 0x0000000000147805 */ /* 0x000fe2000001ff00 */
[C---:B------:R-:W-:Y:S01]  /*0790*/  IMAD.SHL.U32 R136, R147.reuse, 0x20, RZ ;  /* 0x0000002093887824 */ /* 0x040fe200078e00ff */
[----:B------:R-:W-:Y:S01]  /*07a0*/  CS2R R8, SRZ ;  /* 0x0000000000087805 */ /* 0x000fe2000001ff00 */
[----:B------:R-:W-:Y:S01]  /*07b0*/  IMAD.SHL.U32 R134, R147, 0x8, RZ ;  /* 0x0000000893867824 */ /* 0x000fe200078e00ff */
[----:B------:R-:W-:Y:S01]  /*07c0*/  CS2R R40, SRZ ;  /* 0x0000000000287805 */ /* 0x000fe2000001ff00 */
[----:B------:R-:W-:Y:S01]  /*07d0*/  CS2R R6, SRZ ;  /* 0x0000000000067805 */ /* 0x000fe2000001ff00 */
[----:B------:R-:W-:Y:S01]  /*07e0*/  CS2R R22, SRZ ;  /* 0x0000000000167805 */ /* 0x000fe2000001ff00 */
[----:B------:R-:W-:Y:S01]  /*07f0*/  CS2R R4, SRZ ;  /* 0x0000000000047805 */ /* 0x000fe2000001ff00 */
[----:B------:R-:W-:Y:S01]  /*0800*/  CS2R R42, SRZ ;  /* 0x00000000002a7805 */ /* 0x000fe2000001ff00 */
[----:B------:R-:W-:Y:S01]  /*0810*/  CS2R R2, SRZ ;  /* 0x0000000000027805 */ /* 0x000fe2000001ff00 */
[----:B------:R-:W-:Y:S05]  /*0820*/  BRA `(.L_x_1) ;  /* 0x0000308000007947 */ /* 0x000fea0003800000 */
.L_x_0:
[----:B------:R-:W-:Y:S01]  /*0830*/  IABS R36, c[0x0][0x17c] ;  /* 0x00005f0000247a13 */ /* 0x000fe20000000000 */
[----:B------:R-:W-:Y:S01]  /*0840*/  IMAD.SHL.U32 R134, R147, 0x8, RZ ;  /* 0x0000000893867824 */ /* 0x000fe200078e00ff */
[----:B------:R-:W-:Y:S01]  /*0850*/  IABS R41, c[0x0][0x178] ;  /* 0x00005e0000297a13 */ /* 0x000fe20000000000 */
[----:B------:R-:W-:Y:S01]  /*0860*/  IMAD.SHL.U32 R145, R145, 0x10, RZ ;  /* 0x0000001091917824 */ /* 0x000fe200078e00ff */
[----:B------:R-:W0:Y:S01]  /*0870*/  I2F.RP R0, R36 ;  /* 0x0000002400007306 */ /* 0x000e220000209400 */
[----:B------:R-:W-:Y:S01]  /*0880*/  IABS R9, R149 ;  /* 0x0000009500097213 */ /* 0x000fe20000000000 */
[----:B------:R-:W-:Y:S01]  /*0890*/  IMAD R127, R180, c[0x0][0x188], RZ ;  /* 0x00006200b47f7a24 */ /* 0x000fe200078e02ff */
[----:B------:R-:W-:Y:S01]  /*08a0*/  IABS R11, R150 ;  /* 0x00000096000b7213 */ /* 0x000fe20000000000 */
[----:B------:R-:W-:Y:S01]  /*08b0*/  IMAD R129, R179, c[0x0][0x188], RZ ;  /* 0x00006200b3817a24 */ /* 0x000fe200078e02ff */
[----:B------:R-:W-:Y:S01]  /*08c0*/  IABS R8, R148 ;  /* 0x0000009400087213 */ /* 0x000fe20000000000 */
[----:B------:R-:W-:Y:S01]  /*08d0*/  IMAD R131, R178, c[0x0][0x188], RZ ;  /* 0x00006200b2837a24 */ /* 0x000fe200078e02ff */
[----:B------:R-:W-:Y:S01]  /*08e0*/  IABS R15, R154 ;  /* 0x0000009a000f7213 */ /* 0x000fe20000000000 */
[----:B------:R-:W1:Y:S01]  /*08f0*/  I2F.RP R6, R41 ;  /* 0x0000002900067306 */ /* 0x000e620000209400 */
[----:B------:R-:W-:Y:S01]  /*0900*/  IABS R17, R155 ;  /* 0x0000009b00117213 */ /* 0x000fe20000000000 */
[----:B------:R-:W-:Y:S01]  /*0910*/  IMAD R125, R144, c[0x0][0x188], RZ ;  /* 0x00006200907d7a24 */ /* 0x000fe200078e02ff */
[----:B------:R-:W-:Y:S01]  /*0920*/  IABS R19, R159 ;  /* 0x0000009f00137213 */ /* 0x000fe20000000000 */
[----:B------:R-:W-:Y:S01]  /*0930*/  IMAD.SHL.U32 R136, R147, 0x20, RZ ;  /* 0x0000002093887824 */ /* 0x000fe200078e00ff */
[----:B------:R-:W-:Y:S01]  /*0940*/  IABS R21, R160 ;  /* 0x000000a000157213 */ /* 0x000fe20000000000 */
[----:B------:R-:W-:Y:S01]  /*0950*/  IMAD.MOV.U32 R141, RZ, RZ, c[0x0][0x18c] ;  /* 0x00006300ff8d7624 */ /* 0x000fe200078e00ff */
[----:B------:R-:W-:Y:S01]  /*0960*/  IABS R25, R164 ;  /* 0x000000a400197213 */ /* 0x000fe20000000000 */
[----:B0-----:R-:W0:Y:S01]  /*0970*/  MUFU.RCP R0, R0 ;  /* 0x0000000000007308 */ /* 0x001e220000001000 */
[----:B------:R-:W-:Y:S01]  /*0980*/  IABS R23, R163 ;  /* 0x000000a300177213 */ /* 0x000fe20000000000 */
[----:B------:R-:W-:Y:S01]  /*0990*/  IMAD.MOV.U32 R128, RZ, RZ, c[0x0][0x188] ;  /* 0x00006200ff807624 */ /* 0x000fe200078e00ff */
[----:B------:R-:W-:Y:S01]  /*09a0*/  IABS R27, R165 ;  /* 0x000000a5001b7213 */ /* 0x000fe20000000000 */
[----:B------:R-:W-:Y:S01]  /*09b0*/  IMAD R143, R146, c[0x0][0x18c], RZ ;  /* 0x00006300928f7a24 */ /* 0x000fe200078e02ff */
[----:B------:R-:W-:Y:S01]  /*09c0*/  IABS R29, R169 ;  /* 0x000000a9001d7213 */ /* 0x000fe20000000000 */
[----:B------:R-:W-:Y:S01]  /*09d0*/  CS2R R52, SRZ ;  /* 0x0000000000347805 */ /* 0x000fe2000001ff00 */
[----:B------:R-:W-:Y:S01]  /*09e0*/  IABS R31, R170 ;  /* 0x000000aa001f7213 */ /* 0x000fe20000000000 */
[----:B-1----:R-:W1:Y:S01]  /*09f0*/  MUFU.RCP R6, R6 ;  /* 0x0000000600067308 */ /* 0x002e620000001000 */
[----:B------:R-:W-:Y:S01]  /*0a00*/  IABS R35, R174 ;  /* 0x000000ae00237213 */ /* 0x000fe20000000000 */
[----:B------:R-:W-:Y:S01]  /*0a10*/  CS2R R54, SRZ ;  /* 0x0000000000367805 */ /* 0x000fe2000001ff00 */
[----:B------:R-:W-:Y:S01]  /*0a20*/  IABS R37, R175 ;  /* 0x000000af00257213 */ /* 0x000fe20000000000 */
[----:B------:R-:W-:Y:S01]  /*0a30*/  CS2R R44, SRZ ;  /* 0x00000000002c7805 */ /* 0x000fe2000001ff00 */
[----:B------:R-:W-:Y:S01]  /*0a40*/  IABS R39, R177 ;  /* 0x000000b100277213 */ /* 0x000fe20000000000 */
[----:B------:R-:W-:Y:S01]  /*0a50*/  CS2R R46, SRZ ;  /* 0x00000000002e7805 */ /* 0x000fe2000001ff00 */
[----:B------:R-:W-:Y:S01]  /*0a60*/  IABS R33, R173 ;  /* 0x000000ad00217213 */ /* 0x000fe20000000000 */
[----:B------:R-:W-:Y:S01]  /*0a70*/  CS2R R42, SRZ ;  /* 0x00000000002a7805 */ /* 0x000fe2000001ff00 */
[----:B0-----:R-:W-:Y:S01]  /*0a80*/  IADD3 R2, R0, 0xffffffe, RZ ;  /* 0x0ffffffe00027810 */ /* 0x001fe20007ffe0ff */
[----:B------:R-:W-:Y:S01]  /*0a90*/  IMAD.SHL.U32 R141, R141, 0x20, RZ ;  /* 0x000000208d8d7824 */ /* 0x000fe200078e00ff */
[----:B------:R-:W-:Y:S01]  /*0aa0*/  IABS R66, R138 ;  /* 0x0000008a00427213 */ /* 0x000fe20000000000 */
[----:B------:R-:W-:Y:S01]  /*0ab0*/  IMAD.SHL.U32 R128, R128, 0x20, RZ ;  /* 0x0000002080807824 */ /* 0x000fe200078e00ff */
[----:B------:R0:W2:Y:S01]  /*0ac0*/  F2I.FTZ.U32.TRUNC.NTZ R3, R2 ;  /* 0x0000000200037305 */ /* 0x0000a2000021f000 */
[----:B-1----:R-:W-:-:S07]  /*0ad0*/  IADD3 R4, R6, 0xffffffe, RZ ;  /* 0x0ffffffe06047810 */ /* 0x002fce0007ffe0ff */
[----:B------:R1:W3:Y:S01]  /*0ae0*/  F2I.FTZ.U32.TRUNC.NTZ R5, R4 ;  /* 0x0000000400057305 */ /* 0x0002e2000021f000 */
[----:B0-----:R-:W-:Y:S02]  /*0af0*/  IMAD.MOV.U32 R2, RZ, RZ, RZ ;  /* 0x000000ffff027224 */ /* 0x001fe400078e00ff */
[----:B--2---:R-:W-:Y:S02]  /*0b00*/  IMAD.MOV R7, RZ, RZ, -R3 ;  /* 0x000000ffff077224 */ /* 0x004fe400078e0a03 */
[----:B-1----:R-:W-:Y:S02]  /*0b10*/  IMAD.MOV.U32 R4, RZ, RZ, RZ ;  /* 0x000000ffff047224 */ /* 0x002fe400078e00ff */
[----:B------:R-:W-:-:S04]  /*0b20*/  IMAD R7, R7, R36, RZ ;  /* 0x0000002407077224 */ /* 0x000fc800078e02ff */
[----:B------:R-:W-:Y:S01]  /*0b30*/  IMAD.HI.U32 R0, R3, R7, R2 ;  /* 0x0000000703007227 */ /* 0x000fe200078e0002 */
[----:B------:R-:W-:-:S03]  /*0b40*/  SHF.R.S32.HI R3, RZ, 0x1f, R126 ;  /* 0x0000001fff037819 */ /* 0x000fc6000001147e */
[----:B---3--:R-:W-:Y:S01]  /*0b50*/  IMAD.MOV R6, RZ, RZ, -R5 ;  /* 0x000000ffff067224 */ /* 0x008fe200078e0a05 */
[----:B------:R-:W-:Y:S01]  /*0b60*/  LEA.HI R126, R3, R126, RZ, 0x5 ;  /* 0x0000007e037e7211 */ /* 0x000fe200078f28ff */
[----:B------:R-:W-:-:S03]  /*0b70*/  IMAD.HI.U32 R3, R0, R9, RZ ;  /* 0x0000000900037227 */ /* 0x000fc600078e00ff */
[----:B------:R-:W-:Y:S01]  /*0b80*/  SHF.R.S32.HI R126, RZ, 0x5, R126 ;  /* 0x00000005ff7e7819 */ /* 0x000fe2000001147e */
[----:B------:R-:W-:Y:S02]  /*0b90*/  IMAD R13, R6, R41, RZ ;  /* 0x00000029060d7224 */ /* 0x000fe400078e02ff */
[----:B------:R-:W-:-:S04]  /*0ba0*/  IMAD.HI.U32 R6, R0, R11, RZ ;  /* 0x0000000b00067227 */ /* 0x000fc800078e00ff */
[----:B------:R-:W-:Y:S01]  /*0bb0*/  IMAD.HI.U32 R32, R5, R13, R4 ;  /* 0x0000000d05207227 */ /* 0x000fe200078e0004 */
[----:B------:R-:W-:Y:S02]  /*0bc0*/  IABS R4, R151 ;  /* 0x0000009700047213 */ /* 0x000fe40000000000 */
[----:B------:R-:W-:Y:S01]  /*0bd0*/  IABS R5, R152 ;  /* 0x0000009800057213 */ /* 0x000fe20000000000 */
[----:B------:R-:W-:Y:S01]  /*0be0*/  IMAD.MOV R3, RZ, RZ, -R3 ;  /* 0x000000ffff037224 */ /* 0x000fe200078e0a03 */
[----:B------:R-:W-:Y:S01]  /*0bf0*/  IABS R13, R153 ;  /* 0x00000099000d7213 */ /* 0x000fe20000000000 */
[----:B------:R-:W-:Y:S02]  /*0c00*/  IMAD.MOV.U32 R7, RZ, RZ, R8 ;  /* 0x000000ffff077224 */ /* 0x000fe400078e0008 */
[----:B------:R-:W-:Y:S02]  /*0c10*/  IMAD.MOV R6, RZ, RZ, -R6 ;  /* 0x000000ffff067224 */ /* 0x000fe400078e0a06 */
[----:B------:R-:W-:-:S02]  /*0c20*/  IMAD R3, R36, R3, R9 ;  /* 0x0000000324037224 */ /* 0x000fc400078e0209 */
[----:B------:R-:W-:-:S03]  /*0c30*/  IMAD.HI.U32 R2, R0, R7, RZ ;  /* 0x0000000700027227 */ /* 0x000fc600078e00ff */
[C---:B------:R-:W-:Y:S01]  /*0c40*/  ISETP.GT.U32.AND P5, PT, R36.reuse, R3, PT ;  /* 0x000000032400720c */ /* 0x040fe20003fa4070 */
[----:B------:R-:W-:Y:S02]  /*0c50*/  IMAD.MOV.U32 R9, RZ, RZ, R4 ;  /* 0x000000ffff097224 */ /* 0x000fe400078e0004 */
[C---:B------:R-:W-:Y:S02]  /*0c60*/  IMAD R4, R36.reuse, R6, R11 ;  /* 0x0000000624047224 */ /* 0x040fe400078e020b */
[----:B------:R-:W-:Y:S02]  /*0c70*/  IMAD.MOV.U32 R11, RZ, RZ, R5 ;  /* 0x000000ffff0b7224 */ /* 0x000fe400078e0005 */
[----:B------:R-:W-:Y:S01]  /*0c80*/  IMAD.MOV R2, RZ, RZ, -R2 ;  /* 0x000000ffff027224 */ /* 0x000fe200078e0a02 */
[----:B------:R-:W-:Y:S01]  /*0c90*/  ISETP.GT.U32.AND P2, PT, R36, R4, PT ;  /* 0x000000042400720c */ /* 0x000fe20003f44070 */
[----:B------:R-:W-:-:S04]  /*0ca0*/  IMAD.HI.U32 R5, R0, R9, RZ ;  /* 0x0000000900057227 */ /* 0x000fc800078e00ff */
[----:B------:R-:W-:-:S04]  /*0cb0*/  IMAD.HI.U32 R6, R0, R11, RZ ;  /* 0x0000000b00067227 */ /* 0x000fc800078e00ff */
[----:B------:R-:W-:Y:S02]  /*0cc0*/  IMAD R2, R36, R2, R7 ;  /* 0x0000000224027224 */ /* 0x000fe400078e0207 */
[----:B------:R-:W-:Y:S02]  /*0cd0*/  IMAD.MOV R5, RZ, RZ, -R5 ;  /* 0x000000ffff057224 */ /* 0x000fe400078e0a05 */
[----:B------:R-:W-:Y:S01]  /*0ce0*/  IMAD.HI.U32 R7, R0, R13, RZ ;  /* 0x0000000d00077227 */ /* 0x000fe200078e00ff */
[----:B------:R-:W-:-:S03]  /*0cf0*/  ISETP.GT.U32.AND P1, PT, R36, R2, PT ;  /* 0x000000022400720c */ /* 0x000fc60003f24070 */
[----:B------:R-:W-:Y:S02]  /*0d00*/  IMAD.MOV R10, RZ, RZ, -R6 ;  /* 0x000000ffff0a7224 */ /* 0x000fe400078e0a06 */
[----:B------:R-:W-:Y:S02]  /*0d10*/  IMAD R5, R36, R5, R9 ;  /* 0x0000000524057224 */ /* 0x000fe400078e0209 */
[----:B------:R-:W-:-:S03]  /*0d20*/  IMAD.HI.U32 R8, R0, R15, RZ ;  /* 0x0000000f00087227 */ /* 0x000fc600078e00ff */
[C---:B------:R-:W-:Y:S01]  /*0d30*/  ISETP.GT.U32.AND P3, PT, R36.reuse, R5, PT ;  /* 0x000000052400720c */ /* 0x040fe20003f64070 */
[----:B------:R-:W-:Y:S02]  /*0d40*/  IMAD.MOV R9, RZ, RZ, -R7 ;  /* 0x000000ffff097224 */ /* 0x000fe400078e0a07 */
[----:B------:R-:W-:Y:S01]  /*0d50*/  IMAD R7, R36, R10, R11 ;  /* 0x0000000a24077224 */ /* 0x000fe200078e020b */
[----:B------:R-:W-:Y:S01]  /*0d60*/  IABS R10, R156 ;  /* 0x0000009c000a7213 */ /* 0x000fe20000000000 */
[----:B------:R-:W-:-:S03]  /*0d70*/  IMAD.HI.U32 R6, R0, R17, RZ ;  /* 0x0000001100067227 */ /* 0x000fc600078e00ff */
[C---:B------:R-:W-:Y:S01]  /*0d80*/  ISETP.GT.U32.AND P4, PT, R36.reuse, R7, PT ;  /* 0x000000072400720c */ /* 0x040fe20003f84070 */
[----:B------:R-:W-:Y:S02]  /*0d90*/  IMAD.MOV R12, RZ, RZ, -R8 ;  /* 0x000000ffff0c7224 */ /* 0x000fe400078e0a08 */
[----:B------:R-:W-:Y:S02]  /*0da0*/  IMAD.MOV R6, RZ, RZ, -R6 ;  /* 0x000000ffff067224 */ /* 0x000fe400078e0a06 */
[C---:B------:R-:W-:Y:S02]  /*0db0*/  IMAD R8, R36.reuse, R9, R13 ;  /* 0x0000000924087224 */ /* 0x040fe400078e020d */
[----:B------:R-:W-:Y:S02]  /*0dc0*/  IMAD.MOV.U32 R13, RZ, RZ, R10 ;  /* 0x000000ffff0d7224 */ /* 0x000fe400078e000a */
[C---:B------:R-:W-:Y:S01]  /*0dd0*/  IMAD R9, R36.reuse, R12, R15 ;  /* 0x0000000c24097224 */ /* 0x040fe200078e020f */
[----:B------:R-:W-:Y:S01]  /*0de0*/  IABS R15, R157 ;  /* 0x0000009d000f7213 */ /* 0x000fe20000000000 */
[----:B------:R-:W-:Y:S01]  /*0df0*/  IMAD R10, R36, R6, R17 ;  /* 0x00000006240a7224 */ /* 0x000fe200078e0211 */
[----:B------:R-:W-:Y:S01]  /*0e00*/  IABS R17, R158 ;  /* 0x0000009e00117213 */ /* 0x000fe20000000000 */
[----:B------:R-:W-:Y:S01]  /*0e10*/  IMAD.HI.U32 R6, R0, R13, RZ ;  /* 0x0000000d00067227 */ /* 0x000fe200078e00ff */
[----:B------:R-:W-:-:S03]  /*0e20*/  ISETP.GT.U32.AND P0, PT, R36, R8, PT ;  /* 0x000000082400720c */ /* 0x000fc60003f04070 */
[----:B------:R-:W-:-:S04]  /*0e30*/  IMAD.HI.U32 R11, R0, R15, RZ ;  /* 0x0000000f000b7227 */ /* 0x000fc800078e00ff */
[----:B------:R-:W-:Y:S02]  /*0e40*/  IMAD.MOV R14, RZ, RZ, -R6 ;  /* 0x000000ffff0e7224 */ /* 0x000fe400078e0a06 */
[----:B------:R-:W-:-:S04]  /*0e50*/  IMAD.HI.U32 R6, R0, R17, RZ ;  /* 0x0000001100067227 */ /* 0x000fc800078e00ff */
[----:B------:R-:W-:-:S04]  /*0e60*/  IMAD.HI.U32 R12, R0, R19, RZ ;  /* 0x00000013000c7227 */ /* 0x000fc800078e00ff */
[----:B------:R-:W-:Y:S02]  /*0e70*/  IMAD.MOV R16, RZ, RZ, -R11 ;  /* 0x000000ffff107224 */ /* 0x000fe400078e0a0b */
[----:B------:R-:W-:Y:S02]  /*0e80*/  IMAD R11, R36, R14, R13 ;  /* 0x0000000e240b7224 */ /* 0x000fe400078e020d */
[----:B------:R-:W-:-:S04]  /*0e90*/  IMAD.HI.U32 R13, R0, R21, RZ ;  /* 0x00000015000d7227 */ /* 0x000fc800078e00ff */
[----:B------:R-:W-:Y:S02]  /*0ea0*/  IMAD.MOV R6, RZ, RZ, -R6 ;  /* 0x000000ffff067224 */ /* 0x000fe400078e0a06 */
[----:B------:R-:W-:Y:S02]  /*0eb0*/  IMAD.MOV R14, RZ, RZ, -R12 ;  /* 0x000000ffff0e7224 */ /* 0x000fe400078e0a0c */
[C---:B------:R-:W-:Y:S01]  /*0ec0*/  IMAD R12, R36.reuse, R16, R15 ;  /* 0x00000010240c7224 */ /* 0x040fe200078e020f */
[----:B------:R-:W-:Y:S01]  /*0ed0*/  IABS R16, R161 ;  /* 0x000000a100107213 */ /* 0x000fe20000000000 */
[----:B------:R-:W-:Y:S02]  /*0ee0*/  IMAD.MOV R15, RZ, RZ, -R13 ;  /* 0x000000ffff0f7224 */ /* 0x000fe400078e0a0d */
[C---:B------:R-:W-:Y:S01]  /*0ef0*/  IMAD R13, R36.reuse, R6, R17 ;  /* 0x00000006240d7224 */ /* 0x040fe200078e0211 */
[----:B------:R-:W-:Y:S01]  /*0f00*/  IABS R6, R162 ;  /* 0x000000a200067213 */ /* 0x000fe20000000000 */
[----:B------:R-:W-:-:S02]  /*0f10*/  IMAD R14, R36, R14, R19 ;  /* 0x0000000e240e7224 */ /* 0x000fc400078e0213 */
[----:B------:R-:W-:Y:S02]  /*0f20*/  IMAD.MOV.U32 R19, RZ, RZ, R16 ;  /* 0x000000ffff137224 */ /* 0x000fe400078e0010 */
[----:B------:R-:W-:Y:S02]  /*0f30*/  IMAD R15, R36, R15, R21 ;  /* 0x0000000f240f7224 */ /* 0x000fe400078e0215 */
[----:B------:R-:W-:Y:S02]  /*0f40*/  IMAD.MOV.U32 R21, RZ, RZ, R6 ;  /* 0x000000ffff157224 */ /* 0x000fe400078e0006 */
[----:B------:R-:W-:-:S04]  /*0f50*/  IMAD.HI.U32 R6, R0, R19, RZ ;  /* 0x0000001300067227 */ /* 0x000fc800078e00ff */
[----:B------:R-:W-:-:S04]  /*0f60*/  IMAD.HI.U32 R16, R0, R21, RZ ;  /* 0x0000001500107227 */ /* 0x000fc800078e00ff */
[----:B------:R-:W-:Y:S02]  /*0f70*/  IMAD.MOV R18, RZ, RZ, -R6 ;  /* 0x000000ffff127224 */ /* 0x000fe400078e0a06 */
[----:B------:R-:W-:-:S04]  /*0f80*/  IMAD.HI.U32 R17, R0, R25, RZ ;  /* 0x0000001900117227 */ /* 0x000fc800078e00ff */
[----:B------:R-:W-:Y:S02]  /*0f90*/  IMAD.MOV R20, RZ, RZ, -R16 ;  /* 0x000000ffff147224 */ /* 0x000fe400078e0a10 */
[----:B------:R-:W-:-:S04]  /*0fa0*/  IMAD.HI.U32 R6, R0, R23, RZ ;  /* 0x0000001700067227 */ /* 0x000fc800078e00ff */
[----:B------:R-:W-:Y:S02]  /*0fb0*/  IMAD R16, R36, R18, R19 ;  /* 0x0000001224107224 */ /* 0x000fe400078e0213 */
[----:B------:R-:W-:Y:S02]  /*0fc0*/  IMAD.MOV R19, RZ, RZ, -R17 ;  /* 0x000000ffff137224 */ /* 0x000fe400078e0a11 */
[----:B------:R-:W-:-:S04]  /*0fd0*/  IMAD.HI.U32 R18, R0, R27, RZ ;  /* 0x0000001b00127227 */ /* 0x000fc800078e00ff */
[C---:B------:R-:W-:Y:S01]  /*0fe0*/  IMAD R17, R36.reuse, R20, R21 ;  /* 0x0000001424117224 */ /* 0x040fe200078e0215 */
[----:B------:R-:W-:Y:S01]  /*0ff0*/  IABS R21, R166 ;  /* 0x000000a600157213 */ /* 0x000fe20000000000 */
        /* <DEDUP_REMOVED lines=8> */
[----:B------:R-:W-:-:S04]  /*1080*/  IMAD.HI.U32 R6, R0, R23, RZ ;  /* 0x0000001700067227 */ /* 0x000fc800078e00ff */
        /* <DEDUP_REMOVED lines=12> */
[----:B------:R-:W-:Y:S01]  /*1150*/  IMAD R23, R36, R6, R27 ;  /* 0x0000000624177224 */ /* 0x000fe200078e021b */
[----:B------:R-:W-:Y:S01]  /*1160*/  IABS R6, R172 ;  /* 0x000000ac00067213 */ /* 0x000fe20000000000 */
[----:B------:R-:W-:-:S02]  /*1170*/  IMAD.MOV.U32 R27, RZ, RZ, R26 ;  /* 0x000000ffff1b7224 */ /* 0x000fc400078e001a */
[----:B------:R-:W-:Y:S02]  /*1180*/  IMAD R25, R36, R25, R31 ;  /* 0x0000001924197224 */ /* 0x000fe400078e021f */
[----:B------:R-:W-:Y:S02]  /*1190*/  IMAD.MOV.U32 R31, RZ, RZ, R6 ;  /* 0x000000ffff1f7224 */ /* 0x000fe400078e0006 */
[----:B------:R-:W-:-:S04]  /*11a0*/  IMAD.HI.U32 R6, R0, R27, RZ ;  /* 0x0000001b00067227 */ /* 0x000fc800078e00ff */
[----:B------:R-:W-:Y:S02]  /*11b0*/  IMAD R24, R36, R24, R29 ;  /* 0x0000001824187224 */ /* 0x000fe400078e021d */
[----:B------:R-:W-:-:S04]  /*11c0*/  IMAD.HI.U32 R26, R0, R31, RZ ;  /* 0x0000001f001a7227 */ /* 0x000fc800078e00ff */
[----:B------:R-:W-:Y:S02]  /*11d0*/  IMAD.MOV R29, RZ, RZ, -R6 ;  /* 0x000000ffff1d7224 */ /* 0x000fe400078e0a06 */
[----:B------:R-:W-:Y:S02]  /*11e0*/  IMAD.MOV R30, RZ, RZ, -R26 ;  /* 0x000000ffff1e7224 */ /* 0x000fe400078e0a1a */
[----:B------:R-:W-:-:S04]  /*11f0*/  IMAD.HI.U32 R28, R0, R35, RZ ;  /* 0x00000023001c7227 */ /* 0x000fc800078e00ff */
[----:B------:R-:W-:Y:S02]  /*1200*/  IMAD R26, R36, R29, R27 ;  /* 0x0000001d241a7224 */ /* 0x000fe400078e021b */
[----:B------:R-:W-:-:S04]  /*1210*/  IMAD.HI.U32 R29, R0, R37, RZ ;  /* 0x00000025001d7227 */ /* 0x000fc800078e00ff */
[C---:B------:R-:W-:Y:S02]  /*1220*/  IMAD R27, R36.reuse, R30, R31 ;  /* 0x0000001e241b7224 */ /* 0x040fe400078e021f */
[----:B------:R-:W-:Y:S02]  /*1230*/  IMAD.MOV R30, RZ, RZ, -R28 ;  /* 0x000000ffff1e7224 */ /* 0x000fe400078e0a1c */
[----:B------:R-:W-:Y:S02]  /*1240*/  IMAD.MOV R31, RZ, RZ, -R29 ;  /* 0x000000ffff1f7224 */ /* 0x000fe400078e0a1d */
[C---:B------:R-:W-:Y:S01]  /*1250*/  IMAD R29, R36.reuse, R30, R35 ;  /* 0x0000001e241d7224 */ /* 0x040fe200078e0223 */
[----:B------:R-:W-:Y:S01]  /*1260*/  IABS R35, R142 ;  /* 0x0000008e00237213 */ /* 0x000fe20000000000 */
[----:B------:R-:W-:Y:S01]  /*1270*/  IMAD R30, R36, R31, R37 ;  /* 0x0000001f241e7224 */ /* 0x000fe200078e0225 */
[----:B------:R-:W-:Y:S01]  /*1280*/  IABS R37, R176 ;  /* 0x000000b000257213 */ /* 0x000fe20000000000 */
[----:B------:R-:W-:-:S04]  /*1290*/  IMAD.HI.U32 R31, R0, R39, RZ ;  /* 0x00000027001f7227 */ /* 0x000fc800078e00ff */
[----:B------:R-:W-:Y:S02]  /*12a0*/  IMAD.MOV R34, RZ, RZ, -R31 ;  /* 0x000000ffff227224 */ /* 0x000fe400078e0a1f */
[--C-:B------:R-:W-:Y:S02]  /*12b0*/  @!P1 IMAD.IADD R2, R2, 0x1, -R36.reuse ;  /* 0x0000000102029824 */ /* 0x100fe400078e0a24 */
[----:B------:R-:W-:Y:S02]  /*12c0*/  IMAD R34, R36, R34, R39 ;  /* 0x0000002224227224 */ /* 0x000fe400078e0227 */
[--C-:B------:R-:W-:Y:S02]  /*12d0*/  @!P5 IMAD.IADD R3, R3, 0x1, -R36.reuse ;  /* 0x000000010303d824 */ /* 0x100fe400078e0a24 */
[--C-:B------:R-:W-:Y:S01]  /*12e0*/  @!P2 IMAD.IADD R4, R4, 0x1, -R36.reuse ;  /* 0x000000010404a824 */ /* 0x100fe200078e0a24 */
[C---:B------:R-:W-:Y:S01]  /*12f0*/  ISETP.GT.U32.AND P6, PT, R36.reuse, R34, PT ;  /* 0x000000222400720c */ /* 0x040fe20003fc4070 */
[--C-:B------:R-:W-:Y:S01]  /*1300*/  @!P3 IMAD.IADD R5, R5, 0x1, -R36.reuse ;  /* 0x000000010505b824 */ /* 0x100fe200078e0a24 */
[C---:B------:R-:W-:Y:S01]  /*1310*/  ISETP.GT.U32.AND P2, PT, R36.reuse, R2, PT ;  /* 0x000000022400720c */ /* 0x040fe20003f44070 */
[--C-:B------:R-:W-:Y:S01]  /*1320*/  @!P4 IMAD.IADD R7, R7, 0x1, -R36.reuse ;  /* 0x000000010707c824 */ /* 0x100fe200078e0a24 */
[----:B------:R-:W-:Y:S01]  /*1330*/  ISETP.GT.U32.AND P3, PT, R36, R3, PT ;  /* 0x000000032400720c */ /* 0x000fe20003f64070 */
[----:B------:R-:W-:Y:S01]  /*1340*/  @!P0 IMAD.IADD R8, R8, 0x1, -R36 ;  /* 0x0000000108088824 */ /* 0x000fe200078e0a24 */
[----:B------:R-:W-:Y:S01]  /*1350*/  ISETP.GT.U32.AND P4, PT, R36, R4, PT ;  /* 0x000000042400720c */ /* 0x000fe20003f84070 */
[----:B------:R-:W-:Y:S01]  /*1360*/  IMAD.HI.U32 R6, R0, R33, RZ ;  /* 0x0000002100067227 */ /* 0x000fe200078e00ff */
[----:B------:R-:W-:-:S02]  /*1370*/  ISETP.GT.U32.AND P5, PT, R36, R5, PT ;  /* 0x000000052400720c */ /* 0x000fc40003fa4070 */
[----:B------:R-:W-:Y:S01]  /*1380*/  ISETP.GT.U32.AND P0, PT, R36, R7, PT ;  /* 0x000000072400720c */ /* 0x000fe20003f04070 */
[----:B------:R-:W-:Y:S02]  /*1390*/  IMAD.MOV R6, RZ, RZ, -R6 ;  /* 0x000000ffff067224 */ /* 0x000fe400078e0a06 */
[--C-:B------:R-:W-:Y:S01]  /*13a0*/  @!P6 IMAD.IADD R34, R34, 0x1, -R36.reuse ;  /* 0x000000012222e824 */ /* 0x100fe200078e0a24 */
[----:B------:R-:W-:Y:S01]  /*13b0*/  ISETP.GT.U32.AND P6, PT, R36, R8, PT ;  /* 0x000000082400720c */ /* 0x000fe20003fc4070 */
[--C-:B------:R-:W-:Y:S01]  /*13c0*/  @!P2 IMAD.IADD R2, R2, 0x1, -R36.reuse ;  /* 0x000000010202a824 */ /* 0x100fe200078e0a24 */
[C---:B------:R-:W-:Y:S01]  /*13d0*/  ISETP.GT.U32.AND P2, PT, R36.reuse, R10, PT ;  /* 0x0000000a2400720c */ /* 0x040fe20003f44070 */
[--C-:B------:R-:W-:Y:S01]  /*13e0*/  @!P3 IMAD.IADD R3, R3, 0x1, -R36.reuse ;  /* 0x000000010303b824 */ /* 0x100fe200078e0a24 */
[----:B------:R-:W-:Y:S01]  /*13f0*/  ISETP.GT.U32.AND P1, PT, R36, R34, PT ;  /* 0x000000222400720c */ /* 0x000fe20003f24070 */
[--C-:B------:R-:W-:Y:S01]  /*1400*/  @!P4 IMAD.IADD R4, R4, 0x1, -R36.reuse ;  /* 0x000000010404c824 */ /* 0x100fe200078e0a24 */
[C---:B------:R-:W-:Y:S01]  /*1410*/  ISETP.GT.U32.AND P3, PT, R36.reuse, R11, PT ;  /* 0x0000000b2400720c */ /* 0x040fe20003f64070 */
[--C-:B------:R-:W-:Y:S01]  /*1420*/  @!P5 IMAD.IADD R5, R5, 0x1, -R36.reuse ;  /* 0x000000010505d824 */ /* 0x100fe200078e0a24 */
[C---:B------:R-:W-:Y:S01]  /*1430*/  ISETP.GT.U32.AND P4, PT, R36.reuse, R12, PT ;  /* 0x0000000c2400720c */ /* 0x040fe20003f84070 */
[--C-:B------:R-:W-:Y:S01]  /*1440*/  @!P0 IMAD.IADD R7, R7, 0x1, -R36.reuse ;  /* 0x0000000107078824 */ /* 0x100fe200078e0a24 */
[C---:B------:R-:W-:Y:S01]  /*1450*/  ISETP.GT.U32.AND P5, PT, R36.reuse, R13, PT ;  /* 0x0000000d2400720c */ /* 0x040fe20003fa4070 */
[C---:B------:R-:W-:Y:S01]  /*1460*/  IMAD R28, R36.reuse, R6, R33 ;  /* 0x00000006241c7224 */ /* 0x040fe200078e0221 */
[----:B------:R-:W-:Y:S01]  /*1470*/  ISETP.GT.U32.AND P0, PT, R36, R14, PT ;  /* 0x0000000e2400720c */ /* 0x000fe20003f04070 */
[--C-:B------:R-:W-:Y:S01]  /*1480*/  @!P6 IMAD.IADD R8, R8, 0x1, -R36.reuse ;  /* 0x000000010808e824 */ /* 0x100fe200078e0a24 */
[----:B------:R-:W-:Y:S01]  /*1490*/  ISETP.GT.U32.AND P6, PT, R36, R15, PT ;  /* 0x0000000f2400720c */ /* 0x000fe20003fc4070 */
        /* <DEDUP_REMOVED lines=13> */
[----:B------:R-:W-:Y:S01]  /*1570*/  IABS R33, R140 ;  /* 0x0000008c00217213 */ /* 0x000fe20000000000 */
        /* <DEDUP_REMOVED lines=10> */
[----:B------:R-:W-:Y:S01]  /*1620*/  @!P0 IMAD.IADD R21, R21, 0x1, -R36 ;  /* 0x0000000115158824 */ /* 0x000fe200078e0a24 */
[----:B------:R-:W-:Y:S01]  /*1630*/  ISETP.GT.U32.AND P6, PT, R36, R9, PT ;  /* 0x000000092400720c */ /* 0x000fe20003fc4070 */
[----:B------:R-:W-:Y:S01]  /*1640*/  IMAD.HI.U32 R6, R0, R33, RZ ;  /* 0x0000002100067227 */ /* 0x000fe200078e00ff */
[----:B------:R-:W-:-:S03]  /*1650*/  ISETP.GT.U32.AND P0, PT, R36, R15, PT ;  /* 0x0000000f2400720c */ /* 0x000fc60003f04070 */
        /* <DEDUP_REMOVED lines=12> */
[----:B------:R-:W-:-:S02]  /*1720*/  IMAD.MOV R31, RZ, RZ, -R6 ;  /* 0x000000ffff1f7224 */ /* 0x000fc400078e0a06 */
[--C-:B------:R-:W-:Y:S01]  /*1730*/  @!P1 IMAD.IADD R10, R10, 0x1, -R36.reuse ;  /* 0x000000010a0a9824 */ /* 0x100fe200078e0a24 */
[C---:B------:R-:W-:Y:S01]  /*1740*/  ISETP.GT.U32.AND P1, PT, R36.reuse, R16, PT ;  /* 0x000000102400720c */ /* 0x040fe20003f24070 */
        /* <DEDUP_REMOVED lines=8> */
[----:B------:R-:W-:Y:S01]  /*17d0*/  @!P5 IMAD.IADD R20, R20, 0x1, -R36 ;  /* 0x000000011414d824 */ /* 0x000fe200078e0a24 */
[----:B------:R-:W-:Y:S01]  /*17e0*/  ISETP.GT.U32.AND P5, PT, R36, R27, PT ;  /* 0x0000001b2400720c */ /* 0x000fe20003fa4070 */
[----:B------:R-:W-:-:S04]  /*17f0*/  IMAD.HI.U32 R6, R0, R35, RZ ;  /* 0x0000002300067227 */ /* 0x000fc800078e00ff */
[----:B------:R-:W-:Y:S01]  /*1800*/  @!P1 IMAD.IADD R16, R16, 0x1, -R36 ;  /* 0x0000000110109824 */ /* 0x000fe200078e0a24 */
[----:B------:R-:W-:Y:S01]  /*1810*/  ISETP.GT.U32.AND P1, PT, R36, R23, PT ;  /* 0x000000172400720c */ /* 0x000fe20003f24070 */
[----:B------:R-:W-:-:S04]  /*1820*/  IMAD.HI.U32 R0, R0, R37, RZ ;  /* 0x0000002500007227 */ /* 0x000fc800078e00ff */
[----:B------:R-:W-:-:S04]  /*1830*/  IMAD.HI.U32 R32, R32, R66, RZ ;  /* 0x0000004220207227 */ /* 0x000fc800078e00ff */
[----:B------:R-:W-:Y:S02]  /*1840*/  IMAD.MOV R6, RZ, RZ, -R6 ;  /* 0x000000ffff067224 */ /* 0x000fe400078e0a06 */
[----:B------:R-:W-:Y:S02]  /*1850*/  IMAD.MOV R0, RZ, RZ, -R0 ;  /* 0x000000ffff007224 */ /* 0x000fe400078e0a00 */
[----:B------:R-:W-:Y:S02]  /*1860*/  IMAD.MOV R38, RZ, RZ, -R32 ;  /* 0x000000ffff267224 */ /* 0x000fe400078e0a20 */
[C---:B------:R-:W-:Y:S02]  /*1870*/  IMAD R31, R36.reuse, R31, R33 ;  /* 0x0000001f241f7224 */ /* 0x040fe400078e0221 */
[C---:B------:R-:W-:Y:S02]  /*1880*/  IMAD R32, R36.reuse, R6, R35 ;  /* 0x0000000624207224 */ /* 0x040fe400078e0223 */
[----:B------:R-:W-:Y:S01]  /*1890*/  IMAD R33, R36, R0, R37 ;  /* 0x0000000024217224 */ /* 0x000fe200078e0225 */
[----:B------:R-:W-:Y:S01]  /*18a0*/  SHF.R.U32.HI R37, RZ, 0x2, R147 ;  /* 0x00000002ff257819 */ /* 0x000fe20000011693 */
[----:B------:R-:W-:-:S02]  /*18b0*/  IMAD R66, R41, R38, R66 ;  /* 0x0000002629427224 */ /* 0x000fc400078e0242 */
        /* <DEDUP_REMOVED lines=28> */
[----:B------:R-:W-:Y:S01]  /*1a80*/  IMAD.SHL.U32 R0, R147, 0x40, RZ ;  /* 0x0000004093007824 */ /* 0x000fe200078e00ff */
[----:B------:R-:W-:Y:S01]  /*1a90*/  CS2R R38, SRZ ;  /* 0x0000000000267805 */ /* 0x000fe2000001ff00 */
        /* <DEDUP_REMOVED lines=11> */
[----:B------:R-:W-:Y:S01]  /*1b50*/  ISETP.GE.AND P5, PT, R148, RZ, PT ;  /* 0x000000ff9400720c */ /* 0x000fe20003fa6270 */
[----:B------:R-:W-:Y:S01]  /*1b60*/  IMAD.SHL.U32 R35, R147, 0x2, RZ ;  /* 0x0000000293237824 */ /* 0x000fe200078e00ff */
[----:B------:R-:W-:Y:S01]  /*1b70*/  LOP3.LUT R0, R0, 0x1c0, RZ, 0xc0, !PT ;  /* 0x000001c000007812 */ /* 0x000fe200078ec0ff */
[--C-:B------:R-:W-:Y:S01]  /*1b80*/  @!P0 IMAD.IADD R29, R29, 0x1, -R36.reuse ;  /* 0x000000011d1d8824 */ /* 0x100fe200078e0a24 */
[----:B------:R-:W-:Y:S01]  /*1b90*/  ISETP.GE.AND P0, PT, R149, RZ, PT ;  /* 0x000000ff9500720c */ /* 0x000fe20003f06270 */
[--C-:B------:R-:W-:Y:S01]  /*1ba0*/  @!P1 IMAD.IADD R30, R30, 0x1, -R36.reuse ;  /* 0x000000011e1e9824 */ /* 0x100fe200078e0a24 */
[----:B------:R-:W-:Y:S01]  /*1bb0*/  ISETP.GE.AND P1, PT, R150, RZ, PT ;  /* 0x000000ff9600720c */ /* 0x000fe20003f26270 */
[--C-:B------:R-:W-:Y:S01]  /*1bc0*/  @!P2 IMAD.IADD R31, R31, 0x1, -R36.reuse ;  /* 0x000000011f1fa824 */ /* 0x100fe200078e0a24 */
[----:B------:R-:W-:Y:S01]  /*1bd0*/  ISETP.GE.AND P2, PT, R153, RZ, PT ;  /* 0x000000ff9900720c */ /* 0x000fe20003f46270 */
[----:B------:R-:W-:Y:S01]  /*1be0*/  @!P3 IMAD.IADD R32, R32, 0x1, -R36 ;  /* 0x000000012020b824 */ /* 0x000fe200078e0a24 */
[----:B------:R-:W-:Y:S01]  /*1bf0*/  ISETP.GE.AND P3, PT, R152, RZ, PT ;  /* 0x000000ff9800720c */ /* 0x000fe20003f66270 */
[----:B------:R-:W-:Y:S01]  /*1c00*/  @!P4 IMAD.IADD R66, R66, 0x1, -R41 ;  /* 0x000000014242c824 */ /* 0x000fe200078e0a29 */
[----:B------:R-:W-:Y:S01]  /*1c10*/  ISETP.GE.AND P4, PT, R151, RZ, PT ;  /* 0x000000ff9700720c */ /* 0x000fe20003f86270 */
[----:B------:R-:W-:Y:S01]  /*1c20*/  @!P5 IMAD.MOV R2, RZ, RZ, -R2 ;  /* 0x000000ffff02d224 */ /* 0x000fe200078e0a02 */
[----:B------:R-:W-:Y:S01]  /*1c30*/  ISETP.GE.AND P5, PT, R154, RZ, PT ;  /* 0x000000ff9a00720c */ /* 0x000fe20003fa6270 */
[----:B------:R-:W-:Y:S01]  /*1c40*/  @!P6 IMAD.IADD R22, R22, 0x1, -R36 ;  /* 0x000000011616e824 */ /* 0x000fe200078e0a24 */
[----:B------:R-:W-:Y:S01]  /*1c50*/  LOP3.LUT R130, R134, 0x30, R35, 0x48, !PT ;  /* 0x0000003086827812 */ /* 0x000fe200078e4823 */
[----:B------:R-:W-:Y:S01]  /*1c60*/  CS2R R40, SRZ ;  /* 0x0000000000287805 */ /* 0x000fe2000001ff00 */
[----:B------:R-:W-:-:S02]  /*1c70*/  LOP3.LUT R6, R0, 0x30, R134, 0xf8, !PT ;  /* 0x0000003000067812 */ /* 0x000fc400078ef886 */
[----:B------:R-:W-:Y:S01]  /*1c80*/  IADD3 R130, R0, R145, R130 ;  /* 0x0000009100827210 */ /* 0x000fe20007ffe082 */
[----:B------:R-:W-:Y:S01]  /*1c90*/  IMAD.MOV.U32 R0, RZ, RZ, R3 ;  /* 0x000000ffff007224 */ /* 0x000fe200078e0003 */
[----:B------:R-:W-:Y:S01]  /*1ca0*/  LOP3.LUT R67, R6, 0x10, R35, 0x78, !PT ;  /* 0x0000001006437812 */ /* 0x000fe200078e7823 */
[----:B------:R-:W-:Y:S01]  /*1cb0*/  IMAD.MOV.U32 R6, RZ, RZ, R4 ;  /* 0x000000ffff067224 */ /* 0x000fe200078e0004 */
[----:B------:R-:W-:Y:S01]  /*1cc0*/  ISETP.GT.U32.AND P6, PT, R36, R33, PT ;  /* 0x000000212400720c */ /* 0x000fe20003fc4070 */
[----:B------:R-:W-:Y:S01]  /*1cd0*/  @!P0 IMAD.MOV R0, RZ, RZ, -R0 ;  /* 0x000000ffff008224 */ /* 0x000fe200078e0a00 */
[----:B------:R-:W-:Y:S01]  /*1ce0*/  ISETP.GE.AND P0, PT, R155, RZ, PT ;  /* 0x000000ff9b00720c */ /* 0x000fe20003f06270 */
        /* <DEDUP_REMOVED lines=10> */
[----:B------:R-:W-:Y:S01]  /*1d90*/  @!P6 IMAD.IADD R33, R33, 0x1, -R36 ;  /* 0x000000012121e824 */ /* 0x000fe200078e0a24 */
        /* <DEDUP_REMOVED lines=14> */
[----:B------:R-:W-:Y:S01]  /*1e80*/  LOP3.LUT R3, RZ, c[0x0][0x17c], RZ, 0x33, !PT ;  /* 0x00005f00ff037a12 */ /* 0x000fe200078e33ff */
        /* <DEDUP_REMOVED lines=11> */
[----:B------:R-:W-:-:S02]  /*1f40*/  ISETP.GE.AND P5, PT, R172, RZ, PT ;  /* 0x000000ffac00720c */ /* 0x000fc40003fa6270 */
[----:B------:R-:W-:Y:S01]  /*1f50*/  LOP3.LUT R124, R67, 0x200, R136, 0xf8, !PT ;  /* 0x00000200437c7812 */ /* 0x000fe200078ef888 */
        /* <DEDUP_REMOVED lines=12> */
[----:B------:R-:W-:Y:S01]  /*2020*/  LOP3.LUT R132, R35, 0x1fe, RZ, 0xc0, !PT ;  /* 0x000001fe23847812 */ /* 0x000fe200078ec0ff */
[----:B------:R-:W-:Y:S01]  /*2030*/  @!P0 IMAD.MOV R28, RZ, RZ, -R28 ;  /* 0x000000ffff1c8224 */ /* 0x000fe200078e0a1c */
[----:B------:R-:W-:Y:S01]  /*2040*/  ISETP.NE.AND P0, PT, RZ, c[0x0][0x17c], PT ;  /* 0x00005f00ff007a0c */ /* 0x000fe20003f05270 */
[----:B------:R-:W-:Y:S01]  /*2050*/  @!P1 IMAD.MOV R29, RZ, RZ, -R29 ;  /* 0x000000ffff1d9224 */ /* 0x000fe200078e0a1d */
[----:B------:R-:W-:Y:S01]  /*2060*/  ISETP.GE.AND P1, PT, R138, RZ, PT ;  /* 0x000000ff8a00720c */ /* 0x000fe20003f26270 */
[----:B------:R-:W-:Y:S01]  /*2070*/  @!P4 IMAD.MOV R30, RZ, RZ, -R30 ;  /* 0x000000ffff1ec224 */ /* 0x000fe200078e0a1e */
[C---:B------:R-:W-:Y:S01]  /*2080*/  SEL R2, R3.reuse, R2, !P0 ;  /* 0x0000000203027207 */ /* 0x040fe20004000000 */
[----:B------:R-:W-:Y:S01]  /*2090*/  @!P3 IMAD.MOV R31, RZ, RZ, -R31 ;  /* 0x000000ffff1fb224 */ /* 0x000fe200078e0a1f */
[C---:B------:R-:W-:Y:S01]  /*20a0*/  SEL R4, R3.reuse, R0, !P0 ;  /* 0x0000000003047207 */ /* 0x040fe20004000000 */
[----:B------:R-:W-:Y:S01]  /*20b0*/  @!P2 IMAD.MOV R32, RZ, RZ, -R32 ;  /* 0x000000ffff20a224 */ /* 0x000fe200078e0a20 */
[C---:B------:R-:W-:Y:S01]  /*20c0*/  SEL R6, R3.reuse, R6, !P0 ;  /* 0x0000000603067207 */ /* 0x040fe20004000000 */
[----:B------:R-:W-:Y:S01]  /*20d0*/  @!P5 IMAD.MOV R33, RZ, RZ, -R33 ;  /* 0x000000ffff21d224 */ /* 0x000fe200078e0a21 */
[C---:B------:R-:W-:Y:S01]  /*20e0*/  SEL R5, R3.reuse, R5, !P0 ;  /* 0x0000000503057207 */ /* 0x040fe20004000000 */
[----:B------:R-:W-:Y:S01]  /*20f0*/  IMAD R115, R2, c[0x0][0x190], RZ ;  /* 0x0000640002737a24 */ /* 0x000fe200078e02ff */
[C---:B------:R-:W-:Y:S01]  /*2100*/  SEL R7, R3.reuse, R7, !P0 ;  /* 0x0000000703077207 */ /* 0x040fe20004000000 */
[----:B------:R-:W-:Y:S01]  /*2110*/  IMAD R6, R6, c[0x0][0x190], RZ ;  /* 0x0000640006067a24 */ /* 0x000fe200078e02ff */
[----:B------:R-:W-:Y:S01]  /*2120*/  SEL R8, R3, R8, !P0 ;  /* 0x0000000803087207 */ /* 0x000fe20004000000 */
[----:B------:R-:W-:Y:S01]  /*2130*/  IMAD R5, R5, c[0x0][0x190], RZ ;  /* 0x0000640005057a24 */ /* 0x000fe200078e02ff */
[----:B------:R-:W-:Y:S01]  /*2140*/  SEL R9, R3, R9, !P0 ;  /* 0x0000000903097207 */ /* 0x000fe20004000000 */
[----:B------:R-:W-:Y:S01]  /*2150*/  IMAD R7, R7, c[0x0][0x190], RZ ;  /* 0x0000640007077a24 */ /* 0x000fe200078e02ff */
[C---:B------:R-:W-:Y:S01]  /*2160*/  SEL R10, R3.reuse, R10, !P0 ;  /* 0x0000000a030a7207 */ /* 0x040fe20004000000 */
[----:B------:R-:W-:Y:S01]  /*2170*/  IMAD R8, R8, c[0x0][0x190], RZ ;  /* 0x0000640008087a24 */ /* 0x000fe200078e02ff */
[----:B------:R-:W-:Y:S01]  /*2180*/  SEL R11, R3, R11, !P0 ;  /* 0x0000000b030b7207 */ /* 0x000fe20004000000 */
[----:B------:R-:W-:Y:S01]  /*2190*/  IMAD R9, R9, c[0x0][0x190], RZ ;  /* 0x0000640009097a24 */ /* 0x000fe200078e02ff */
[C---:B------:R-:W-:Y:S01]  /*21a0*/  SEL R12, R3.reuse, R12, !P0 ;  /* 0x0000000c030c7207 */ /* 0x040fe20004000000 */
[----:B------:R-:W-:Y:S01]  /*21b0*/  IMAD R10, R10, c[0x0][0x190], RZ ;  /* 0x000064000a0a7a24 */ /* 0x000fe200078e02ff */
[C---:B------:R-:W-:Y:S01]  /*21c0*/  SEL R13, R3.reuse, R13, !P0 ;  /* 0x0000000d030d7207 */ /* 0x040fe20004000000 */
[----:B------:R-:W-:Y:S01]  /*21d0*/  @!P1 IMAD.MOV R66, RZ, RZ, -R66 ;  /* 0x000000ffff429224 */ /* 0x000fe200078e0a42 */
[----:B------:R-:W-:Y:S01]  /*21e0*/  SEL R14, R3, R14, !P0 ;  /* 0x0000000e030e7207 */ /* 0x000fe20004000000 */
[----:B------:R-:W-:Y:S01]  /*21f0*/  IMAD R11, R11, c[0x0][0x190], RZ ;  /* 0x000064000b0b7a24 */ /* 0x000fe200078e02ff */
[----:B------:R-:W-:Y:S01]  /*2200*/  SEL R15, R3, R15, !P0 ;  /* 0x0000000f030f7207 */ /* 0x000fe20004000000 */
[----:B------:R-:W-:Y:S01]  /*2210*/  IMAD R13, R13, c[0x0][0x190], RZ ;  /* 0x000064000d0d7a24 */ /* 0x000fe200078e02ff */
[C---:B------:R-:W-:Y:S01]  /*2220*/  SEL R16, R3.reuse, R16, !P0 ;  /* 0x0000001003107207 */ /* 0x040fe20004000000 */
[----:B------:R-:W-:Y:S01]  /*2230*/  IMAD R12, R12, c[0x0][0x190], RZ ;  /* 0x000064000c0c7a24 */ /* 0x000fe200078e02ff */
[C---:B------:R-:W-:Y:S01]  /*2240*/  SEL R17, R3.reuse, R17, !P0 ;  /* 0x0000001103117207 */ /* 0x040fe20004000000 */
[----:B------:R-:W-:Y:S01]  /*2250*/  IMAD R14, R14, c[0x0][0x190], RZ ;  /* 0x000064000e0e7a24 */ /* 0x000fe200078e02ff */
[----:B------:R-:W-:Y:S01]  /*2260*/  SEL R18, R3, R18, !P0 ;  /* 0x0000001203127207 */ /* 0x000fe20004000000 */
        /* <DEDUP_REMOVED lines=31> */
[----:B------:R-:W-:Y:S01]  /*2460*/  SEL R3, R3, R34, !P0 ;  /* 0x0000002203037207 */ /* 0x000fe20004000000 */
[----:B------:R-:W-:Y:S01]  /*2470*/  IMAD R73, R64, c[0x0][0x190], RZ ;  /* 0x0000640040497a24 */ /* 0x000fe200078e02ff */
[----:B------:R-:W-:Y:S01]  /*2480*/  ISETP.NE.AND P0, PT, RZ, c[0x0][0x178], PT ;  /* 0x00005e00ff007a0c */ /* 0x000fe20003f05270 */
[----:B------:R-:W-:Y:S01]  /*2490*/  IMAD R4, R4, c[0x0][0x190], RZ ;  /* 0x0000640004047a24 */ /* 0x000fe200078e02ff */
[----:B------:R-:W-:Y:S01]  /*24a0*/  LEA R135, P4, R127, c[0x0][0x160], 0x1 ;  /* 0x000058007f877a11 */ /* 0x000fe200078808ff */
[----:B------:R-:W-:Y:S01]  /*24b0*/  IMAD R69, R62, c[0x0][0x190], RZ ;  /* 0x000064003e457a24 */ /* 0x000fe200078e02ff */
[----:B------:R-:W-:Y:S01]  /*24c0*/  LEA R137, P3, R129, c[0x0][0x160], 0x1 ;  /* 0x0000580081897a11 */ /* 0x000fe200078608ff */
[----:B------:R-:W-:Y:S01]  /*24d0*/  IMAD R181, R65, c[0x0][0x190], RZ ;  /* 0x0000640041b57a24 */ /* 0x000fe200078e02ff */
[----:B------:R-:W-:Y:S01]  /*24e0*/  LEA.HI.X.SX32 R127, R127, c[0x0][0x164], 0x1, P4 ;  /* 0x000059007f7f7a11 */ /* 0x000fe200020f0eff */
[----:B------:R-:W-:Y:S01]  /*24f0*/  IMAD R182, R3, c[0x0][0x190], RZ ;  /* 0x0000640003b67a24 */ /* 0x000fe200078e02ff */
[----:B------:R-:W-:Y:S01]  /*2500*/  LEA R139, P2, R131, c[0x0][0x160], 0x1 ;  /* 0x00005800838b7a11 */ /* 0x000fe200078408ff */
[----:B------:R-:W-:Y:S01]  /*2510*/  CS2R R20, SRZ ;  /* 0x0000000000147805 */ /* 0x000fe2000001ff00 */
[----:B------:R-:W-:Y:S01]  /*2520*/  LEA R133, P5, R125, c[0x0][0x160], 0x1 ;  /* 0x000058007d857a11 */ /* 0x000fe200078a08ff */
[----:B------:R-:W-:Y:S01]  /*2530*/  CS2R R22, SRZ ;  /* 0x0000000000167805 */ /* 0x000fe2000001ff00 */
[----:B------:R-:W-:Y:S01]  /*2540*/  LEA R114, P4, R115, c[0x0][0x168], 0x1 ;  /* 0x00005a0073727a11 */ /* 0x000fe200078808ff */
[----:B------:R-:W-:Y:S01]  /*2550*/  CS2R R24, SRZ ;  /* 0x0000000000187805 */ /* 0x000fe2000001ff00 */
[----:B------:R-:W-:Y:S01]  /*2560*/  LEA.HI.X.SX32 R129, R129, c[0x0][0x164], 0x1, P3 ;  /* 0x0000590081817a11 */ /* 0x000fe200018f0eff */
[----:B------:R-:W-:Y:S01]  /*2570*/  CS2R R26, SRZ ;  /* 0x00000000001a7805 */ /* 0x000fe2000001ff00 */
[----:B------:R-:W-:Y:S01]  /*2580*/  @!P0 LOP3.LUT R66, RZ, c[0x0][0x178], RZ, 0x33, !PT ;  /* 0x00005e00ff428a12 */ /* 0x000fe200078e33ff */
[----:B------:R-:W-:Y:S01]  /*2590*/  CS2R R28, SRZ ;  /* 0x00000000001c7805 */ /* 0x000fe2000001ff00 */
[----:B------:R-:W-:Y:S01]  /*25a0*/  LEA.HI.X.SX32 R131, R131, c[0x0][0x164], 0x1, P2 ;  /* 0x0000590083837a11 */ /* 0x000fe200010f0eff */
[----:B------:R-:W-:Y:S01]  /*25b0*/  CS2R R30, SRZ ;  /* 0x00000000001e7805 */ /* 0x000fe2000001ff00 */
[----:B------:R-:W-:Y:S01]  /*25c0*/  LEA.HI.X.SX32 R125, R125, c[0x0][0x164], 0x1, P5 ;  /* 0x000059007d7d7a11 */ /* 0x000fe200028f0eff */
[----:B------:R-:W-:Y:S01]  /*25d0*/  IMAD R2, R66, c[0x0][0x184], RZ ;  /* 0x0000610042027a24 */ /* 0x000fe200078e02ff */
[----:B------:R-:W-:Y:S01]  /*25e0*/  LEA R122, P3, R6, c[0x0][0x168], 0x1 ;  /* 0x00005a00067a7a11 */ /* 0x000fe200078608ff */
[----:B------:R-:W-:Y:S01]  /*25f0*/  CS2R R32, SRZ ;  /* 0x0000000000207805 */ /* 0x000fe2000001ff00 */
[----:B------:R-:W-:Y:S01]  /*2600*/  LEA R118, P0, R7, c[0x0][0x168], 0x1 ;  /* 0x00005a0007767a11 */ /* 0x000fe200078008ff */
[----:B------:R-:W-:Y:S01]  /*2610*/  CS2R R34, SRZ ;  /* 0x0000000000227805 */ /* 0x000fe2000001ff00 */
[----:B------:R-:W-:Y:S01]  /*2620*/  LEA.HI.X.SX32 R115, R115, c[0x0][0x16c], 0x1, P4 ;  /* 0x00005b0073737a11 */ /* 0x000fe200020f0eff */
[----:B------:R-:W-:Y:S01]  /*2630*/  IMAD.WIDE R2, R2, 0x2, RZ ;  /* 0x0000000202027825 */ /* 0x000fe200078e02ff */
[----:B------:R-:W-:-:S02]  /*2640*/  LEA R116, P1, R5, c[0x0][0x168], 0x1 ;  /* 0x00005a0005747a11 */ /* 0x000fc400078208ff */
[----:B------:R-:W-:Y:S02]  /*2650*/  LEA R110, P2, R8, c[0x0][0x168], 0x1 ;  /* 0x00005a00086e7a11 */ /* 0x000fe400078408ff */
[----:B------:R-:W-:Y:S02]  /*2660*/  LEA R112, P5, R9, c[0x0][0x168], 0x1 ;  /* 0x00005a0009707a11 */ /* 0x000fe400078a08ff */
[----:B------:R-:W-:Y:S02]  /*2670*/  LEA R108, P4, R10, c[0x0][0x168], 0x1 ;  /* 0x00005a000a6c7a11 */ /* 0x000fe400078808ff */
[----:B------:R-:W-:Y:S02]  /*2680*/  LEA.HI.X.SX32 R123, R6, c[0x0][0x16c], 0x1, P3 ;  /* 0x00005b00067b7a11 */ /* 0x000fe400018f0eff */
[----:B------:R-:W-:Y:S02]  /*2690*/  LEA.HI.X.SX32 R119, R7, c[0x0][0x16c], 0x1, P0 ;  /* 0x00005b0007777a11 */ /* 0x000fe400000f0eff */
[----:B------:R-:W-:-:S02]  /*26a0*/  LEA R106, P3, R11, c[0x0][0x168], 0x1 ;  /* 0x00005a000b6a7a11 */ /* 0x000fc400078608ff */
[----:B------:R-:W-:Y:S02]  /*26b0*/  LEA.HI.X.SX32 R117, R5, c[0x0][0x16c], 0x1, P1 ;  /* 0x00005b0005757a11 */ /* 0x000fe400008f0eff */
[----:B------:R-:W-:Y:S02]  /*26c0*/  LEA R102, P0, R13, c[0x0][0x168], 0x1 ;  /* 0x00005a000d667a11 */ /* 0x000fe400078008ff */
[----:B------:R-:W-:Y:S02]  /*26d0*/  LEA.HI.X.SX32 R111, R8, c[0x0][0x16c], 0x1, P2 ;  /* 0x00005b00086f7a11 */ /* 0x000fe400010f0eff */
[----:B------:R-:W-:Y:S02]  /*26e0*/  LEA.HI.X.SX32 R113, R9, c[0x0][0x16c], 0x1, P5 ;  /* 0x00005b0009717a11 */ /* 0x000fe400028f0eff */
[----:B------:R-:W-:Y:S02]  /*26f0*/  LEA.HI.X.SX32 R109, R10, c[0x0][0x16c], 0x1, P4 ;  /* 0x00005b000a6d7a11 */ /* 0x000fe400020f0eff */
        /* <DEDUP_REMOVED lines=40> */
[----:B------:R-:W-:Y:S02]  /*2980*/  LEA R62, P4, R182, c[0x0][0x168], 0x1 ;  /* 0x00005a00b63e7a11 */ /* 0x000fe400078808ff */
[----:B------:R-:W-:Y:S02]  /*2990*/  LOP3.LUT R132, R132, 0x30, R37, 0x78, !PT ;  /* 0x0000003084847812 */ /* 0x000fe400078e7825 */
[----:B------:R-:W-:Y:S01]  /*29a0*/  LEA.HI.X.SX32 R67, R61, c[0x0][0x16c], 0x1, P3 ;  /* 0x00005b003d437a11 */ /* 0x000fe200018f0eff */
[----:B------:R-:W-:Y:S01]  /*29b0*/  CS2R R36, SRZ ;  /* 0x0000000000247805 */ /* 0x000fe2000001ff00 */
[----:B------:R-:W-:-:S02]  /*29c0*/  LEA.HI.X.SX32 R71, R63, c[0x0][0x16c], 0x1, P0 ;  /* 0x00005b003f477a11 */ /* 0x000fc400000f0eff */
[----:B------:R-:W-:Y:S02]  /*29d0*/  LOP3.LUT R0, R124, 0x20, RZ, 0x3c, !PT ;  /* 0x000000207c007812 */ /* 0x000fe400078e3cff */
[----:B------:R-:W-:Y:S02]  /*29e0*/  LEA.HI.X.SX32 R121, R4, c[0x0][0x16c], 0x1, P6 ;  /* 0x00005b0004797a11 */ /* 0x000fe400030f0eff */
[----:B------:R-:W-:Y:S02]  /*29f0*/  LEA.HI.X.SX32 R69, R69, c[0x0][0x16c], 0x1, P1 ;  /* 0x00005b0045457a11 */ /* 0x000fe400008f0eff */
[----:B------:R-:W-:Y:S02]  /*2a00*/  LEA.HI.X.SX32 R73, R73, c[0x0][0x16c], 0x1, P2 ;  /* 0x00005b0049497a11 */ /* 0x000fe400010f0eff */
[----:B------:R-:W-:Y:S02]  /*2a10*/  LEA.HI.X.SX32 R61, R181, c[0x0][0x16c], 0x1, P5 ;  /* 0x00005b00b53d7a11 */ /* 0x000fe400028f0eff */
[----:B------:R-:W-:-:S02]  /*2a20*/  LEA.HI.X.SX32 R63, R182, c[0x0][0x16c], 0x1, P4 ;  /* 0x00005b00b63f7a11 */ /* 0x000fc400020f0eff */
.L_x_2:
[----:B------:R-:W-:Y:S02]  /*2a30*/  IADD3 R8, P1, R2, R133, RZ ;  /* 0x0000008502087210 */ /* 0x000fe40007f3e0ff */
[----:B------:R-:W-:-:S02]  /*2a40*/  ISETP.GE.AND P0, PT, R144, UR4, PT ;  /* 0x0000000490007c0c */ /* 0x000fc4000bf06270 */
[----:B------:R-:W-:Y:S01]  /*2a50*/  PRMT R187, RZ, 0x7610, R187 ;  /* 0x00007610ffbb7816 */ /* 0x000fe200000000bb */
[----:B------:R-:W-:Y:S01]  /*2a60*/  IMAD.X R9, R3, 0x1, R125, P1 ;  /* 0x0000000103097824 */ /* 0x000fe200008e067d */
[----:B------:R-:W-:Y:S02]  /*2a70*/  IADD3 R10, P1, R2, R137, RZ ;  /* 0x00000089020a7210 */ /* 0x000fe40007f3e0ff */
[----:B------:R-:W-:Y:S02]  /*2a80*/  ISETP.GE.AND P3, PT, R180, UR4, PT ;  /* 0x00000004b4007c0c */ /* 0x000fe4000bf66270 */
[----:B------:R-:W-:Y:S01]  /*2a90*/  ISETP.GE.AND P4, PT, R179, UR4, PT ;  /* 0x00000004b3007c0c */ /* 0x000fe2000bf86270 */
[----:B------:R-:W-:Y:S01]  /*2aa0*/  IMAD.X R11, R3, 0x1, R129, P1 ;  /* 0x00000001030b7824 */ /* 0x000fe200008e0681 */
[----:B------:R-:W-:Y:S02]  /*2ab0*/  ISETP.GE.AND P1, PT, R178, UR4, PT ;  /* 0x00000004b2007c0c */ /* 0x000fe4000bf26270 */
[C---:B------:R-:W-:Y:S01]  /*2ac0*/  IADD3 R6, P2, R2.reuse, R135, RZ ;  /* 0x0000008702067210 */ /* 0x040fe20007f5e0ff */
[----:B------:R0:W2:Y:S01]  /*2ad0*/  @!P0 LDG.E.U16 R187, [R8.64] ;  /* 0x0000000608bb8981 */ /* 0x0000a2000c1e1500 */
[----:B------:R-:W-:-:S02]  /*2ae0*/  IADD3 R4, P0, R2, R139, RZ ;  /* 0x0000008b02047210 */ /* 0x000fc40007f1e0ff */
[----:B------:R-:W-:Y:S01]  /*2af0*/  PRMT R185, RZ, 0x7610, R185 ;  /* 0x00007610ffb97816 */ /* 0x000fe200000000b9 */
[C---:B------:R-:W-:Y:S01]  /*2b00*/  IMAD.X R7, R3.reuse, 0x1, R127, P2 ;  /* 0x0000000103077824 */ /* 0x040fe200010e067f */
[----:B------:R-:W-:Y:S01]  /*2b10*/  PRMT R183, RZ, 0x7610, R183 ;  /* 0x00007610ffb77816 */ /* 0x000fe200000000b7 */
[----:B------:R-:W-:Y:S01]  /*2b20*/  IMAD.X R5, R3, 0x1, R131, P0 ;  /* 0x0000000103057824 */ /* 0x000fe200000e0683 */
[----:B------:R-:W-:Y:S02]  /*2b30*/  PRMT R181, RZ, 0x7610, R181 ;  /* 0x00007610ffb57816 */ /* 0x000fe400000000b5 */
[----:B------:R1:W3:Y:S04]  /*2b40*/  @!P3 LDG.E.U16 R185, [R6.64] ;  /* 0x0000000606b9b981 */ /* 0x0002e8000c1e1500 */
[----:B------:R4:W5:Y:S04]  /*2b50*/  @!P4 LDG.E.U16 R183, [R10.64] ;  /* 0x000000060ab7c981 */ /* 0x000968000c1e1500 */
[----:B------:R1:W5:Y:S04]  /*2b60*/  @!P1 LDG.E.U16 R181, [R4.64] ;  /* 0x0000000604b59981 */ /* 0x000368000c1e1500 */
[----:B------:R-:W-:Y:S01]  /*2b70*/  BAR.SYNC.DEFER_BLOCKING 0x0 ;  /* 0x0000000000007b1d */ /* 0x000fe20000010000 */
[----:B------:R-:W-:Y:S01]  /*2b80*/  ISETP.GE.AND P2, PT, R146, UR4, PT ;  /* 0x0000000492007c0c */ /* 0x000fe2000bf46270 */
[----:B0-----:R-:W-:Y:S01]  /*2b90*/  IMAD.WIDE R8, R143, 0x2, R62 ;  /* 0x000000028f087825 */ /* 0x001fe200078e023e */
[----:B------:R-:W-:-:S02]  /*2ba0*/  PRMT R59, RZ, 0x7610, R59 ;  /* 0x00007610ff3b7816 */ /* 0x000fc4000000003b */
[----:B------:R-:W-:Y:S01]  /*2bb0*/  PRMT R57, RZ, 0x7610, R57 ;  /* 0x00007610ff397816 */ /* 0x000fe20000000039 */
[C---:B-1----:R-:W-:Y:S01]  /*2bc0*/  IMAD.WIDE R6, R143.reuse, 0x2, R60 ;  /* 0x000000028f067825 */ /* 0x042fe200078e023c */
[----:B------:R-:W-:Y:S02]  /*2bd0*/  PRMT R51, RZ, 0x7610, R51 ;  /* 0x00007610ff337816 */ /* 0x000fe40000000033 */
[----:B------:R-:W-:Y:S01]  /*2be0*/  PRMT R49, RZ, 0x7610, R49 ;  /* 0x00007610ff317816 */ /* 0x000fe20000000031 */
[C---:B------:R-:W-:Y:S01]  /*2bf0*/  IMAD.WIDE R4, R143.reuse, 0x2, R72 ;  /* 0x000000028f047825 */ /* 0x040fe200078e0248 */
[----:B------:R-:W-:Y:S02]  /*2c00*/  PRMT R19, RZ, 0x7610, R19 ;  /* 0x00007610ff137816 */ /* 0x000fe40000000013 */
[----:B------:R-:W-:Y:S01]  /*2c10*/  PRMT R17, RZ, 0x7610, R17 ;  /* 0x00007610ff117816 */ /* 0x000fe20000000011 */
[----:B----4-:R-:W-:Y:S01]  /*2c20*/  IMAD.WIDE R10, R143, 0x2, R66 ;  /* 0x000000028f0a7825 */ /* 0x010fe200078e0242 */
[----:B------:R-:W-:-:S03]  /*2c30*/  PRMT R15, RZ, 0x7610, R15 ;  /* 0x00007610ff0f7816 */ /* 0x000fc6000000000f */
[C---:B------:R-:W-:Y:S01]  /*2c40*/  IMAD.WIDE R12, R143.reuse, 0x2, R64 ;  /* 0x000000028f0c7825 */ /* 0x040fe200078e0240 */
[----:B------:R0:W4:Y:S04]  /*2c50*/  @!P2 LDG.E.U16 R59, [R8.64] ;  /* 0x00000006083ba981 */ /* 0x000128000c1e1500 */
[----:B------:R1:W4:Y:S01]  /*2c60*/  @!P2 LDG.E.U16 R57, [R6.64] ;  /* 0x000000060639a981 */ /* 0x000322000c1e1500 */
[----:B------:R-:W-:Y:S02]  /*2c70*/  PRMT R189, RZ, 0x7610, R189 ;  /* 0x00007610ffbd7816 */ /* 0x000fe400000000bd */
[----:B------:R-:W-:Y:S01]  /*2c80*/  PRMT R191, RZ, 0x7610, R191 ;  /* 0x00007610ffbf7816 */ /* 0x000fe200000000bf */
[----:B------:R1:W4:Y:S01]  /*2c90*/  @!P2 LDG.E.U16 R51, [R4.64] ;  /* 0x000000060433a981 */ /* 0x000322000c1e1500 */
[----:B0-----:R-:W-:Y:S01]  /*2ca0*/  IMAD.WIDE R8, R143, 0x2, R68 ;  /* 0x000000028f087825 */ /* 0x001fe200078e0244 */
[----:B------:R-:W-:-:S02]  /*2cb0*/  PRMT R193, RZ, 0x7610, R193 ;  /* 0x00007610ffc17816 */ /* 0x000fc400000000c1 */
[----:B------:R0:W4:Y:S01]  /*2cc0*/  @!P2 LDG.E.U16 R17, [R10.64] ;  /* 0x000000060a11a981 */ /* 0x000122000c1e1500 */
[C---:B-1----:R-:W-:Y:S01]  /*2cd0*/  IMAD.WIDE R6, R143.reuse, 0x2, R70 ;  /* 0x000000028f067825 */ /* 0x042fe200078e0246 */
[----:B------:R-:W-:Y:S02]  /*2ce0*/  PRMT R195, RZ, 0x7610, R195 ;  /* 0x00007610ffc37816 */ /* 0x000fe400000000c3 */
[----:B------:R1:W4:Y:S01]  /*2cf0*/  @!P2 LDG.E.U16 R19, [R8.64] ;  /* 0x000000060813a981 */ /* 0x000322000c1e1500 */
[----:B------:R-:W-:Y:S01]  /*2d00*/  PRMT R197, RZ, 0x7610, R197 ;  /* 0x00007610ffc57816 */ /* 0x000fe200000000c5 */
[C---:B------:R-:W-:Y:S02]  /*2d10*/  IMAD.WIDE R4, R143.reuse, 0x2, R82 ;  /* 0x000000028f047825 */ /* 0x040fe400078e0252 */
[----:B------:R1:W4:Y:S02]  /*2d20*/  @!P2 LDG.E.U16 R49, [R6.64] ;  /* 0x000000060631a981 */ /* 0x000324000c1e1500 */
[----:B0-----:R-:W-:-:S02]  /*2d30*/  IMAD.WIDE R10, R143, 0x2, R76 ;  /* 0x000000028f0a7825 */ /* 0x001fc400078e024c */
[----:B------:R0:W4:Y:S02]  /*2d40*/  @!P2 LDG.E.U16 R15, [R12.64] ;  /* 0x000000060c0fa981 */ /* 0x000124000c1e1500 */
[C---:B-1----:R-:W-:Y:S01]  /*2d50*/  IMAD.WIDE R8, R143.reuse, 0x2, R78 ;  /* 0x000000028f087825 */ /* 0x042fe200078e024e */
[----:B------:R-:W-:Y:S01]  /*2d60*/  PRMT R207, RZ, 0x7610, R207 ;  /* 0x00007610ffcf7816 */ /* 0x000fe200000000cf */
[----:B------:R1:W4:Y:S02]  /*2d70*/  @!P2 LDG.E.U16 R189, [R4.64] ;  /* 0x0000000604bda981 */ /* 0x000324000c1e1500 */
[C---:B------:R-:W-:Y:S01]  /*2d80*/  IMAD.WIDE R6, R143.reuse, 0x2, R80 ;  /* 0x000000028f067825 */ /* 0x040fe200078e0250 */
[----:B------:R-:W-:Y:S01]  /*2d90*/  PRMT R205, RZ, 0x7610, R205 ;  /* 0x00007610ffcd7816 */ /* 0x000fe200000000cd */
[----:B------:R1:W4:Y:S02]  /*2da0*/  @!P2 LDG.E.U16 R193, [R8.64] ;  /* 0x0000000608c1a981 */ /* 0x000324000c1e1500 */
[C---:B0-----:R-:W-:Y:S01]  /*2db0*/  IMAD.WIDE R12, R143.reuse, 0x2, R74 ;  /* 0x000000028f0c7825 */ /* 0x041fe200078e024a */
[----:B------:R-:W-:Y:S01]  /*2dc0*/  PRMT R203, RZ, 0x7610, R203 ;  /* 0x00007610ffcb7816 */ /* 0x000fe200000000cb */
[----:B------:R0:W4:Y:S01]  /*2dd0*/  @!P2 LDG.E.U16 R191, [R6.64] ;  /* 0x0000000606bfa981 */ /* 0x000122000c1e1500 */
[----:B------:R-:W-:Y:S01]  /*2de0*/  PRMT R201, RZ, 0x7610, R201 ;  /* 0x00007610ffc97816 */ /* 0x000fe200000000c9 */
[C---:B-1----:R-:W-:Y:S01]  /*2df0*/  IMAD.WIDE R4, R143.reuse, 0x2, R90 ;  /* 0x000000028f047825 */ /* 0x042fe200078e025a */
[----:B------:R-:W-:Y:S01]  /*2e00*/  PRMT R199, RZ, 0x7610, R199 ;  /* 0x00007610ffc77816 */ /* 0x000fe200000000c7 */
[----:B------:R1:W4:Y:S02]  /*2e10*/  @!P2 LDG.E.U16 R195, [R10.64] ;  /* 0x000000060ac3a981 */ /* 0x000324000c1e1500 */
[----:B------:R-:W-:-:S02]  /*2e20*/  IMAD.WIDE R8, R143, 0x2, R86 ;  /* 0x000000028f087825 */ /* 0x000fc400078e0256 */
[----:B------:R1:W4:Y:S02]  /*2e30*/  @!P2 LDG.E.U16 R197, [R12.64] ;  /* 0x000000060cc5a981 */ /* 0x000324000c1e1500 */
[C---:B0-----:R-:W-:Y:S01]  /*2e40*/  IMAD.WIDE R6, R143.reuse, 0x2, R88 ;  /* 0x000000028f067825 */ /* 0x041fe200078e0258 */
[----:B------:R-:W-:Y:S01]  /*2e50*/  PRMT R209, RZ, 0x7610, R209 ;  /* 0x00007610ffd17816 */ /* 0x000fe200000000d1 */
[----:B------:R0:W4:Y:S02]  /*2e60*/  @!P2 LDG.E.U16 R207, [R4.64] ;  /* 0x0000000604cfa981 */ /* 0x000124000c1e1500 */
[C---:B-1----:R-:W-:Y:S01]  /*2e70*/  IMAD.WIDE R10, R143.reuse, 0x2, R84 ;  /* 0x000000028f0a7825 */ /* 0x042fe200078e0254 */
[----:B------:R-:W-:Y:S01]  /*2e80*/  PRMT R211, RZ, 0x7610, R211 ;  /* 0x00007610ffd37816 */ /* 0x000fe200000000d3 */
[----:B------:R1:W4:Y:S02]  /*2e90*/  @!P2 LDG.E.U16 R205, [R6.64] ;  /* 0x0000000606cda981 */ /* 0x000324000c1e1500 */
[C---:B------:R-:W-:Y:S01]  /*2ea0*/  IMAD.WIDE R12, R143.reuse, 0x2, R92 ;  /* 0x000000028f0c7825 */ /* 0x040fe200078e025c */
[----:B------:R-:W-:Y:S01]  /*2eb0*/  PRMT R213, RZ, 0x7610, R213 ;  /* 0x00007610ffd57816 */ /* 0x000fe200000000d5 */
[----:B------:R1:W4:Y:S01]  /*2ec0*/  @!P2 LDG.E.U16 R203, [R8.64] ;  /* 0x0000000608cba981 */ /* 0x000322000c1e1500 */
[----:B------:R-:W-:Y:S01]  /*2ed0*/  PRMT R215, RZ, 0x7610, R215 ;  /* 0x00007610ffd77816 */ /* 0x000fe200000000d7 */
[C---:B0-----:R-:W-:Y:S01]  /*2ee0*/  IMAD.WIDE R4, R143.reuse, 0x2, R94 ;  /* 0x000000028f047825 */ /* 0x041fe200078e025e */
[----:B------:R-:W-:Y:S01]  /*2ef0*/  PRMT R217, RZ, 0x7610, R217 ;  /* 0x00007610ffd97816 */ /* 0x000fe200000000d9 */
[----:B------:R0:W4:Y:S02]  /*2f00*/  @!P2 LDG.E.U16 R201, [R10.64] ;  /* 0x000000060ac9a981 */ /* 0x000124000c1e1500 */
[----:B-1----:R-:W-:-:S02]  /*2f10*/  IMAD.WIDE R6, R143, 0x2, R96 ;  /* 0x000000028f067825 */ /* 0x002fc400078e0260 */
[----:B------:R1:W4:Y:S02]  /*2f20*/  @!P2 LDG.E.U16 R199, [R12.64] ;  /* 0x000000060cc7a981 */ /* 0x000324000c1e1500 */
[C---:B------:R-:W-:Y:S01]  /*2f30*/  IMAD.WIDE R8, R143.reuse, 0x2, R98 ;  /* 0x000000028f087825 */ /* 0x040fe200078e0262 */
[----:B------:R-:W-:Y:S01]  /*2f40*/  PRMT R219, RZ, 0x7610, R219 ;  /* 0x00007610ffdb7816 */ /* 0x000fe200000000db */
[----:B------:R1:W4:Y:S02]  /*2f50*/  @!P2 LDG.E.U16 R209, [R4.64] ;  /* 0x0000000604d1a981 */ /* 0x000324000c1e1500 */
[C---:B0-----:R-:W-:Y:S01]  /*2f60*/  IMAD.WIDE R10, R143.reuse, 0x2, R100 ;  /* 0x000000028f0a7825 */ /* 0x041fe200078e0264 */
[----:B------:R-:W-:Y:S01]  /*2f70*/  PRMT R221, RZ, 0x7610, R221 ;  /* 0x00007610ffdd7816 */ /* 0x000fe200000000dd */
[----:B------:R0:W4:Y:S02]  /*2f80*/  @!P2 LDG.E.U16 R211, [R6.64] ;  /* 0x0000000606d3a981 */ /* 0x000124000c1e1500 */
[C---:B-1----:R-:W-:Y:S01]  /*2f90*/  IMAD.WIDE R12, R143.reuse, 0x2, R102 ;  /* 0x000000028f0c7825 */ /* 0x042fe200078e0266 */
[----:B------:R-:W-:Y:S01]  /*2fa0*/  PRMT R223, RZ, 0x7610, R223 ;  /* 0x00007610ffdf7816 */ /* 0x000fe200000000df */
[----:B------:R1:W4:Y:S01]  /*2fb0*/  @!P2 LDG.E.U16 R213, [R8.64] ;  /* 0x0000000608d5a981 */ /* 0x000322000c1e1500 */
[----:B------:R-:W-:Y:S01]  /*2fc0*/  PRMT R225, RZ, 0x7610, R225 ;  /* 0x00007610ffe17816 */ /* 0x000fe200000000e1 */
[C---:B------:R-:W-:Y:S01]  /*2fd0*/  IMAD.WIDE R4, R143.reuse, 0x2, R104 ;  /* 0x000000028f047825 */ /* 0x040fe200078e0268 */
[----:B------:R-:W-:Y:S01]  /*2fe0*/  PRMT R227, RZ, 0x7610, R227 ;  /* 0x00007610ffe37816 */ /* 0x000fe200000000e3 */
        /* <DEDUP_REMOVED lines=18> */
[C---:B0-----:R-:W-:Y:S02]  /*3110*/  IMAD.WIDE R8, R143.reuse, 0x2, R122 ;  /* 0x000000028f087825 */ /* 0x041fe400078e027a */
[----:B------:R-:W4:Y:S02]  /*3120*/  @!P2 LDG.E.U16 R229, [R4.64] ;  /* 0x0000000604e5a981 */ /* 0x000f24000c1e1500 */
[C---:B-1----:R-:W-:Y:S02]  /*3130*/  IMAD.WIDE R10, R143.reuse, 0x2, R120 ;  /* 0x000000028f0a7825 */ /* 0x042fe400078e0278 */
[----:B------:R-:W4:Y:S02]  /*3140*/  @!P2 LDG.E.U16 R231, [R6.64] ;  /* 0x0000000606e7a981 */ /* 0x000f24000c1e1500 */
[----:B------:R-:W-:-:S02]  /*3150*/  IMAD.WIDE R12, R143, 0x2, R114 ;  /* 0x000000028f0c7825 */ /* 0x000fc400078e0272 */
[----:B------:R-:W4:Y:S04]  /*3160*/  @!P2 LDG.E.U16 R233, [R8.64] ;  /* 0x0000000608e9a981 */ /* 0x000f28000c1e1500 */
[----:B------:R-:W4:Y:S04]  /*3170*/  @!P2 LDG.E.U16 R235, [R10.64] ;  /* 0x000000060aeba981 */ /* 0x000f28000c1e1500 */
[----:B------:R-:W4:Y:S01]  /*3180*/  @!P2 LDG.E.U16 R237, [R12.64] ;  /* 0x000000060ceda981 */ /* 0x000f22000c1e1500 */
[----:B------:R-:W-:-:S04]  /*3190*/  IADD3 R126, R126, -0x1, RZ ;  /* 0xffffffff7e7e7810 */ /* 0x000fc80007ffe0ff */
[----:B------:R-:W-:Y:S01]  /*31a0*/  ISETP.NE.U32.AND P0, PT, R126, RZ, PT ;  /* 0x000000ff7e00720c */ /* 0x000fe20003f05070 */
[----:B------:R-:W-:Y:S01]  /*31b0*/  UIADD3 UR4, UR4, -0x20, URZ ;  /* 0xffffffe004047890 */ /* 0x000fe2000fffe03f */
[----:B------:R-:W-:-:S04]  /*31c0*/  IMAD.WIDE R114, R141, 0x2, R114 ;  /* 0x000000028d727825 */ /* 0x000fc800078e0272 */
[----:B------:R-:W-:-:S04]  /*31d0*/  IMAD.WIDE R120, R141, 0x2, R120 ;  /* 0x000000028d787825 */ /* 0x000fc800078e0278 */
[----:B------:R-:W-:-:S04]  /*31e0*/  IMAD.WIDE R122, R141, 0x2, R122 ;  /* 0x000000028d7a7825 */ /* 0x000fc800078e027a */
[C---:B------:R-:W-:Y:S01]  /*31f0*/  IMAD.WIDE R116, R141.reuse, 0x2, R116 ;  /* 0x000000028d747825 */ /* 0x040fe200078e0274 */
[----:B--2---:R-:W-:Y:S04]  /*3200*/  STS.U16 [R132+0x4000], R187 ;  /* 0x004000bb84007388 */ /* 0x004fe80000000400 */
[----:B---3--:R-:W-:Y:S04]  /*3210*/  STS.U16 [R132+0x4200], R185 ;  /* 0x004200b984007388 */ /* 0x008fe80000000400 */
[----:B-----5:R-:W-:Y:S04]  /*3220*/  STS.U16 [R132+0x4400], R183 ;  /* 0x004400b784007388 */ /* 0x020fe80000000400 */
[----:B------:R-:W-:Y:S04]  /*3230*/  STS.U16 [R132+0x4600], R181 ;  /* 0x004600b584007388 */ /* 0x000fe80000000400 */
[----:B----4-:R-:W-:Y:S04]  /*3240*/  STS.U16 [R132], R59 ;  /* 0x0000003b84007388 */ /* 0x010fe80000000400 */
[----:B------:R-:W-:Y:S04]  /*3250*/  STS.U16 [R132+0x200], R57 ;  /* 0x0002003984007388 */ /* 0x000fe80000000400 */
        /* <DEDUP_REMOVED lines=30> */
[----:B------:R-:W-:Y:S06]  /*3440*/  BAR.SYNC.DEFER_BLOCKING 0x0 ;  /* 0x0000000000007b1d */ /* 0x000fec0000010000 */
[----:B------:R-:W-:Y:S04]  /*3450*/  LDSM.16.MT88.4 R56, [R124+0x4000] ;  /* 0x004000007c38783b */ /* 0x000fe80000004200 */
[----:B------:R-:W0:Y:S04]  /*3460*/  LDSM.16.M88.4 R4, [R130] ;  /* 0x000000008204783b */ /* 0x000e280000000200 */
[----:B------:R-:W1:Y:S04]  /*3470*/  LDSM.16.M88.4 R8, [R130+0x1000] ;  /* 0x001000008208783b */ /* 0x000e680000000200 */
[----:B------:R-:W2:Y:S04]  /*3480*/  LDSM.16.M88.4 R12, [R130+0x2000] ;  /* 0x00200000820c783b */ /* 0x000ea80000000200 */
[----:B------:R-:W3:Y:S04]  /*3490*/  LDSM.16.M88.4 R16, [R130+0x3000] ;  /* 0x003000008210783b */ /* 0x000ee80000000200 */
[----:B------:R-:W4:Y:S01]  /*34a0*/  LDSM.16.MT88.4 R48, [R0+0x4000] ;  /* 0x004000000030783b */ /* 0x000f220000004200 */
[C---:B0-----:R-:W-:Y:S08]  /*34b0*/  HMMA.16816.F32.BF16 R20, R56.reuse, R4, R20 ;  /* 0x000000043814723c */ /* 0x041ff00000041814 */
[C---:B-1----:R-:W-:Y:S08]  /*34c0*/  HMMA.16816.F32.BF16 R24, R56.reuse, R8, R24 ;  /* 0x000000083818723c */ /* 0x042ff00000041818 */
[C---:B--2---:R-:W-:Y:S08]  /*34d0*/  HMMA.16816.F32.BF16 R28, R56.reuse, R12, R28 ;  /* 0x0000000c381c723c */ /* 0x044ff0000004181c */
[----:B---3--:R-:W-:Y:S01]  /*34e0*/  HMMA.16816.F32.BF16 R52, R56, R16, R52 ;  /* 0x000000103834723c */ /* 0x008fe20000041834 */
[----:B------:R-:W0:Y:S07]  /*34f0*/  LDSM.16.MT88.4 R56, [R124+0x4400] ;  /* 0x004400007c38783b */ /* 0x000e2e0000004200 */
[C---:B----4-:R-:W-:Y:S08]  /*3500*/  HMMA.16816.F32.BF16 R44, R48.reuse, R4, R44 ;  /* 0x00000004302c723c */ /* 0x050ff0000004182c */
[C---:B------:R-:W-:Y:S08]  /*3510*/  HMMA.16816.F32.BF16 R40, R48.reuse, R8, R40 ;  /* 0x000000083028723c */ /* 0x040ff00000041828 */
[C---:B------:R-:W-:Y:S08]  /*3520*/  HMMA.16816.F32.BF16 R36, R48.reuse, R12, R36 ;  /* 0x0000000c3024723c */ /* 0x040ff00000041824 */
[----:B------:R-:W-:Y:S01]  /*3530*/  HMMA.16816.F32.BF16 R32, R48, R16, R32 ;  /* 0x000000103020723c */ /* 0x000fe20000041820 */
[----:B------:R-:W1:Y:S01]  /*3540*/  LDSM.16.MT88.4 R48, [R0+0x4400] ;  /* 0x004400000030783b */ /* 0x000e620000004200 */
[----:B------:R-:W-:-:S04]  /*3550*/  IMAD.WIDE R118, R141, 0x2, R118 ;  /* 0x000000028d767825 */ /* 0x000fc800078e0276 */
[C---:B------:R-:W-:Y:S02]  /*3560*/  IMAD.WIDE R110, R141.reuse, 0x2, R110 ;  /* 0x000000028d6e7825 */ /* 0x040fe400078e026e */
[----:B0-----:R-:W-:Y:S02]  /*3570*/  HMMA.16816.F32.BF16 R20, R56, R6, R20 ;  /* 0x000000063814723c */ /* 0x001fe40000041814 */
[----:B------:R-:W-:-:S04]  /*3580*/  IMAD.WIDE R112, R141, 0x2, R112 ;  /* 0x000000028d707825 */ /* 0x000fc800078e0270 */
[C---:B------:R-:W-:Y:S02]  /*3590*/  IMAD.WIDE R108, R141.reuse, 0x2, R108 ;  /* 0x000000028d6c7825 */ /* 0x040fe400078e026c */
[----:B------:R-:W-:Y:S02]  /*35a0*/  HMMA.16816.F32.BF16 R24, R56, R10, R24 ;  /* 0x0000000a3818723c */ /* 0x000fe40000041818 */
        /* <DEDUP_REMOVED lines=8> */
[----:B-1----:R-:W-:Y:S02]  /*3630*/  HMMA.16816.F32.BF16 R44, R48, R6, R44 ;  /* 0x00000006302c723c */ /* 0x002fe4000004182c */
        /* <DEDUP_REMOVED lines=21> */
[----:B------:R-:W-:Y:S01]  /*3790*/  IMAD.WIDE R2, R128, 0x2, R2 ;  /* 0x0000000280027825 */ /* 0x000fe200078e0202 */
[----:B------:R-:W-:Y:S05]  /*37a0*/  @P0 BRA `(.L_x_2) ;  /* 0xfffff28000000947 */ /* 0x000fea000383ffff */
[----:B------:R-:W-:Y:S02]  /*37b0*/  F2FP.BF16.PACK_AB R2, R43, R47 ;  /* 0x0000002f2b02723e */ /* 0x000fe400000010ff */
[----:B------:R-:W-:Y:S02]  /*37c0*/  F2FP.BF16.PACK_AB R4, R27, R23 ;  /* 0x000000171b04723e */ /* 0x000fe400000010ff */
[----:B------:R-:W-:Y:S02]  /*37d0*/  F2FP.BF16.PACK_AB R6, R41, R45 ;  /* 0x0000002d2906723e */ /* 0x000fe400000010ff */
[----:B------:R-:W-:Y:S02]  /*37e0*/  F2FP.BF16.PACK_AB R8, R25, R21 ;  /* 0x000000151908723e */ /* 0x000fe400000010ff */
[----:B------:R-:W-:Y:S02]  /*37f0*/  F2FP.BF16.PACK_AB R3, R35, R39 ;  /* 0x000000272303723e */ /* 0x000fe400000010ff */
[----:B------:R-:W-:-:S02]  /*3800*/  F2FP.BF16.PACK_AB R43, R34, R38 ;  /* 0x00000026222b723e */ /* 0x000fc400000010ff */
        /* <DEDUP_REMOVED lines=10> */
.L_x_1:
[----:B------:R-:W-:Y:S01]  /*38b0*/  SHF.R.S32.HI R10, RZ, 0x4, R147 ;  /* 0x00000004ff0a7819 */ /* 0x000fe20000011493 */
[----:B------:R-:W-:Y:S01]  /*38c0*/  BAR.SYNC.DEFER_BLOCKING 0x0 ;  /* 0x0000000000007b1d */ /* 0x000fe20000010000 */
[----:B------:R-:W-:Y:S02]  /*38d0*/  LOP3.LUT R0, R147, 0xc, RZ, 0xc0, !PT ;  /* 0x0000000c93007812 */ /* 0x000fe400078ec0ff */
[----:B------:R-:W-:-:S02]  /*38e0*/  SGXT R10, R10, 0x1 ;  /* 0x000000010a0a781a */ /* 0x000fc40000000200 */
[----:B------:R-:W-:Y:S02]  /*38f0*/  LOP3.LUT R136, R145, 0x60, R136, 0xf8, !PT ;  /* 0x0000006091887812 */ /* 0x000fe400078ef888 */
[----:B------:R-:W-:Y:S02]  /*3900*/  LOP3.LUT R11, R10, 0x1020, RZ, 0xc0, !PT ;  /* 0x000010200a0b7812 */ /* 0x000fe400078ec0ff */
[----:B------:R-:W-:Y:S02]  /*3910*/  LOP3.LUT R13, R134, 0x1f8, RZ, 0xc0, !PT ;  /* 0x000001f8860d7812 */ /* 0x000fe400078ec0ff */
[----:B------:R-:W-:Y:S01]  /*3920*/  SHF.R.U32.HI R147, RZ, 0x1, R147 ;  /* 0x00000001ff937819 */ /* 0x000fe20000011693 */
[----:B------:R-:W-:Y:S01]  /*3930*/  IMAD R11, R0, 0x2, R11 ;  /* 0x00000002000b7824 */ /* 0x000fe200078e020b */
[----:B------:R-:W-:Y:S01]  /*3940*/  ISETP.GE.AND P0, PT, R138, c[0x0][0x178], PT ;  /* 0x00005e008a007a0c */ /* 0x000fe20003f06270 */
[----:B------:R-:W-:Y:S02]  /*3950*/  IMAD R0, R0, 0x400, R13 ;  /* 0x0000040000007824 */ /* 0x000fe400078e020d */
[----:B------:R-:W-:Y:S01]  /*3960*/  IMAD.MOV.U32 R13, RZ, RZ, c[0x0][0x198] ;  /* 0x00006600ff0d7624 */ /* 0x000fe200078e00ff */
[----:B------:R-:W-:-:S02]  /*3970*/  LOP3.LUT R11, R11, R136, RZ, 0x3c, !PT ;  /* 0x000000880b0b7212 */ /* 0x000fc400078e3cff */
[----:B------:R-:W-:Y:S01]  /*3980*/  LOP3.LUT R147, R0, 0x60, R147, 0x78, !PT ;  /* 0x0000006000937812 */ /* 0x000fe200078e7893 */
[----:B------:R-:W-:Y:S01]  /*3990*/  IMAD R0, R138, c[0x0][0x194], RZ ;  /* 0x000065008a007a24 */ /* 0x000fe200078e02ff */
[----:B------:R-:W-:Y:S02]  /*39a0*/  LOP3.LUT R10, R11, 0x2040, RZ, 0x3c, !PT ;  /* 0x000020400b0a7812 */ /* 0x000fe400078e3cff */
[----:B------:R-:W-:Y:S01]  /*39b0*/  ISETP.LT.AND P3, PT, R177, c[0x0][0x17c], !P0 ;  /* 0x00005f00b1007a0c */ /* 0x000fe20004761270 */
[----:B------:R-:W-:Y:S01]  /*39c0*/  STS.64 [R11], R20 ;  /* 0x000000140b007388 */ /* 0x000fe20000000a00 */
[----:B------:R-:W-:Y:S02]  /*39d0*/  LEA R15, P1, R0, c[0x0][0x170], 0x1 ;  /* 0x00005c00000f7a11 */ /* 0x000fe400078208ff */
[----:B------:R-:W-:Y:S01]  /*39e0*/  ISETP.LT.AND P2, PT, R176, c[0x0][0x17c], !P0 ;  /* 0x00005f00b0007a0c */ /* 0x000fe20004741270 */
[----:B------:R0:W-:Y:S01]  /*39f0*/  STS.64 [R11+0x100], R8 ;  /* 0x000100080b007388 */ /* 0x0001e20000000a00 */
[----:B------:R-:W-:Y:S01]  /*3a00*/  LEA.HI.X.SX32 R17, R0, c[0x0][0x174], 0x1, P1 ;  /* 0x00005d0000117a11 */ /* 0x000fe200008f0eff */
[----:B------:R-:W-:-:S02]  /*3a10*/  IMAD R0, R176, c[0x0][0x198], RZ ;  /* 0x00006600b0007a24 */ /* 0x000fc400078e02ff */
[----:B------:R-:W-:Y:S04]  /*3a20*/  STS.64 [R11+0x80], R40 ;  /* 0x000080280b007388 */ /* 0x000fe80000000a00 */
[----:B------:R-:W-:Y:S04]  /*3a30*/  STS.64 [R11+0x180], R6 ;  /* 0x000180060b007388 */ /* 0x000fe80000000a00 */
[----:B------:R-:W-:Y:S01]  /*3a40*/  STS.64 [R10], R22 ;  /* 0x000000160a007388 */ /* 0x000fe20000000a00 */
[----:B0-----:R-:W-:-:S03]  /*3a50*/  IMAD R8, R177, c[0x0][0x198], RZ ;  /* 0x00006600b1087a24 */ /* 0x001fc600078e02ff */
[----:B------:R0:W-:Y:S04]  /*3a60*/  STS.64 [R10+0x100], R4 ;  /* 0x000100040a007388 */ /* 0x0001e80000000a00 */
[----:B------:R-:W-:Y:S04]  /*3a70*/  STS.64 [R10+0x80], R42 ;  /* 0x0000802a0a007388 */ /* 0x000fe80000000a00 */
[----:B------:R1:W-:Y:S04]  /*3a80*/  STS.64 [R10+0x180], R2 ;  /* 0x000180020a007388 */ /* 0x0003e80000000a00 */
[----:B------:R-:W-:Y:S01]  /*3a90*/  BAR.SYNC.DEFER_BLOCKING 0x0 ;  /* 0x0000000000007b1d */ /* 0x000fe20000010000 */
[----:B0-----:R-:W-:-:S04]  /*3aa0*/  LEA R4, P4, R0, R15, 0x1 ;  /* 0x0000000f00047211 */ /* 0x001fc800078808ff */
[----:B------:R-:W-:Y:S01]  /*3ab0*/  LEA.HI.X.SX32 R5, R0, R17, 0x1, P4 ;  /* 0x0000001100057211 */ /* 0x000fe200020f0eff */
[C---:B------:R-:W-:Y:S01]  /*3ac0*/  IMAD R0, R13.reuse, 0x20, R8 ;  /* 0x000000200d007824 */ /* 0x040fe200078e0208 */
[C---:B------:R-:W-:Y:S01]  /*3ad0*/  ISETP.LT.AND P4, PT, R140.reuse, c[0x0][0x17c], !P0 ;  /* 0x00005f008c007a0c */ /* 0x040fe20004781270 */
[----:B------:R-:W-:Y:S01]  /*3ae0*/  IMAD R140, R140, c[0x0][0x198], RZ ;  /* 0x000066008c8c7a24 */ /* 0x000fe200078e02ff */
[----:B-1----:R-:W-:Y:S01]  /*3af0*/  LEA R2, P1, R8, R15, 0x1 ;  /* 0x0000000f08027211 */ /* 0x002fe200078208ff */
[----:B------:R-:W-:-:S03]  /*3b00*/  IMAD R10, R13, 0x8, R0 ;  /* 0x000000080d0a7824 */ /* 0x000fc600078e0200 */
[----:B------:R-:W-:Y:S02]  /*3b10*/  LEA.HI.X.SX32 R3, R8, R17, 0x1, P1 ;  /* 0x0000001108037211 */ /* 0x000fe400008f0eff */
[----:B------:R-:W-:Y:S01]  /*3b20*/  ISETP.LT.AND P1, PT, R175, c[0x0][0x17c], !P0 ;  /* 0x00005f00af007a0c */ /* 0x000fe20004721270 */
[----:B------:R-:W0:Y:S04]  /*3b30*/  LDS.64 R18, [R147] ;  /* 0x0000000093127984 */ /* 0x000e280000000a00 */
[----:B------:R-:W1:Y:S04]  /*3b40*/  LDS.64 R24, [R147+0x200] ;  /* 0x0002000093187984 */ /* 0x000e680000000a00 */
[----:B------:R-:W2:Y:S04]  /*3b50*/  LDS.64 R20, [R147+0x400] ;  /* 0x0004000093147984 */ /* 0x000ea80000000a00 */
[----:B------:R-:W3:Y:S04]  /*3b60*/  LDS.64 R22, [R147+0x600] ;  /* 0x0006000093167984 */ /* 0x000ee80000000a00 */
[----:B------:R-:W4:Y:S04]  /*3b70*/  LDS.64 R26, [R147+0x800] ;  /* 0x00080000931a7984 */ /* 0x000f280000000a00 */
[----:B------:R-:W5:Y:S04]  /*3b80*/  LDS.64 R28, [R147+0xa00] ;  /* 0x000a0000931c7984 */ /* 0x000f680000000a00 */
[----:B------:R-:W3:Y:S04]  /*3b90*/  LDS.64 R30, [R147+0xc00] ;  /* 0x000c0000931e7984 */ /* 0x000ee80000000a00 */
[----:B------:R-:W4:Y:S04]  /*3ba0*/  LDS.64 R32, [R147+0xe00] ;  /* 0x000e000093207984 */ /* 0x000f280000000a00 */
[----:B0-----:R0:W-:Y:S01]  /*3bb0*/  @P3 STG.E.U16 [R2.64], R18 ;  /* 0x0000001202003986 */ /* 0x0011e2000c101506 */
[C---:B------:R-:W-:Y:S01]  /*3bc0*/  ISETP.LT.AND P3, PT, R142.reuse, c[0x0][0x17c], !P0 ;  /* 0x00005f008e007a0c */ /* 0x040fe20004761270 */
[----:B------:R-:W-:-:S02]  /*3bd0*/  IMAD R142, R142, c[0x0][0x198], RZ ;  /* 0x000066008e8e7a24 */ /* 0x000fc400078e02ff */
[----:B-1----:R1:W-:Y:S01]  /*3be0*/  @P2 STG.E.U16 [R4.64], R24 ;  /* 0x0000001804002986 */ /* 0x0023e2000c101506 */
[----:B------:R-:W-:Y:S02]  /*3bf0*/  ISETP.LT.AND P2, PT, R174, c[0x0][0x17c], !P0 ;  /* 0x00005f00ae007a0c */ /* 0x000fe40004741270 */
[----:B------:R-:W-:-:S04]  /*3c00*/  LEA R6, P5, R142, R15, 0x1 ;  /* 0x0000000f8e067211 */ /* 0x000fc800078a08ff */
[----:B------:R-:W-:Y:S02]  /*3c10*/  LEA.HI.X.SX32 R7, R142, R17, 0x1, P5 ;  /* 0x000000118e077211 */ /* 0x000fe400028f0eff */
[-C--:B0-----:R-:W-:Y:S02]  /*3c20*/  LEA R2, P6, R140, R15.reuse, 0x1 ;  /* 0x0000000f8c027211 */ /* 0x081fe400078c08ff */
[----:B------:R-:W-:Y:S01]  /*3c30*/  ISETP.LT.AND P5, PT, R173, c[0x0][0x17c], !P0 ;  /* 0x00005f00ad007a0c */ /* 0x000fe200047a1270 */
[----:B--2---:R0:W-:Y:S01]  /*3c40*/  @P3 STG.E.U16 [R6.64], R20 ;  /* 0x0000001406003986 */ /* 0x0041e2000c101506 */
[----:B------:R-:W-:Y:S02]  /*3c50*/  LEA R8, P3, R0, R15, 0x1 ;  /* 0x0000000f00087211 */ /* 0x000fe400078608ff */
[-C--:B------:R-:W-:Y:S02]  /*3c60*/  LEA.HI.X.SX32 R3, R140, R17.reuse, 0x1, P6 ;  /* 0x000000118c037211 */ /* 0x080fe400030f0eff */
[----:B------:R-:W-:Y:S01]  /*3c70*/  LEA.HI.X.SX32 R9, R0, R17, 0x1, P3 ;  /* 0x0000001100097211 */ /* 0x000fe200018f0eff */
[----:B------:R-:W-:Y:S01]  /*3c80*/  IMAD R0, R13, 0x8, R10 ;  /* 0x000000080d007824 */ /* 0x000fe200078e020a */
[----:B-1----:R-:W-:Y:S01]  /*3c90*/  LEA R4, P6, R10, R15, 0x1 ;  /* 0x0000000f0a047211 */ /* 0x002fe200078c08ff */
[----:B---3--:R1:W-:Y:S01]  /*3ca0*/  @P4 STG.E.U16 [R2.64], R22 ;  /* 0x0000001602004986 */ /* 0x0083e2000c101506 */
[----:B------:R-:W-:-:S02]  /*3cb0*/  ISETP.LT.AND P4, PT, R172, c[0x0][0x17c], !P0 ;  /* 0x00005f00ac007a0c */ /* 0x000fc40004781270 */
[----:B------:R-:W-:Y:S01]  /*3cc0*/  LEA.HI.X.SX32 R5, R10, R17, 0x1, P6 ;  /* 0x000000110a057211 */ /* 0x000fe200030f0eff */
[----:B----4-:R2:W-:Y:S01]  /*3cd0*/  @P1 STG.E.U16 [R8.64], R26 ;  /* 0x0000001a08001986 */ /* 0x0105e2000c101506 */
[C---:B0-----:R-:W-:Y:S01]  /*3ce0*/  LEA R6, P1, R0.reuse, R15, 0x1 ;  /* 0x0000000f00067211 */ /* 0x041fe200078208ff */
[----:B------:R-:W-:Y:S01]  /*3cf0*/  IMAD R10, R13, 0x8, R0 ;  /* 0x000000080d0a7824 */ /* 0x000fe200078e0200 */
[----:B------:R-:W-:Y:S01]  /*3d00*/  ISETP.LT.AND P3, PT, R171, c[0x0][0x17c], !P0 ;  /* 0x00005f00ab007a0c */ /* 0x000fe20004761270 */
[----:B-----5:R0:W-:Y:S01]  /*3d10*/  @P2 STG.E.U16 [R4.64], R28 ;  /* 0x0000001c04002986 */ /* 0x0201e2000c101506 */
[----:B------:R-:W-:Y:S01]  /*3d20*/  LEA.HI.X.SX32 R7, R0, R17, 0x1, P1 ;  /* 0x0000001100077211 */ /* 0x000fe200008f0eff */
[----:B------:R-:W-:Y:S01]  /*3d30*/  IMAD R0, R13, 0x8, R10 ;  /* 0x000000080d007824 */ /* 0x000fe200078e020a */
[----:B------:R-:W-:Y:S02]  /*3d40*/  ISETP.LT.AND P1, PT, R170, c[0x0][0x17c], !P0 ;  /* 0x00005f00aa007a0c */ /* 0x000fe40004721270 */
[----:B-1----:R-:W-:Y:S01]  /*3d50*/  LEA R2, P6, R10, R15, 0x1 ;  /* 0x0000000f0a027211 */ /* 0x002fe200078c08ff */
[----:B------:R1:W-:Y:S01]  /*3d60*/  @P5 STG.E.U16 [R6.64], R30 ;  /* 0x0000001e06005986 */ /* 0x0003e2000c101506 */
[----:B------:R-:W-:-:S02]  /*3d70*/  PRMT R18, R18, 0x7632, R18 ;  /* 0x0000763212127816 */ /* 0x000fc40000000012 */
[----:B------:R-:W-:Y:S02]  /*3d80*/  LEA.HI.X.SX32 R3, R10, R17, 0x1, P6 ;  /* 0x000000110a037211 */ /* 0x000fe400030f0eff */
[C---:B--2---:R-:W-:Y:S01]  /*3d90*/  LEA R8, P6, R0.reuse, R15, 0x1 ;  /* 0x0000000f00087211 */ /* 0x044fe200078c08ff */
[----:B0-----:R-:W-:Y:S01]  /*3da0*/  IMAD R5, R13, 0x8, R0 ;  /* 0x000000080d057824 */ /* 0x001fe200078e0200 */
[----:B------:R-:W-:Y:S01]  /*3db0*/  ISETP.LT.AND P2, PT, R169, c[0x0][0x17c], !P0 ;  /* 0x00005f00a9007a0c */ /* 0x000fe20004741270 */
[----:B------:R0:W-:Y:S01]  /*3dc0*/  @P4 STG.E.U16 [R2.64], R32 ;  /* 0x0000002002004986 */ /* 0x0001e2000c101506 */
[----:B------:R-:W-:Y:S01]  /*3dd0*/  LEA.HI.X.SX32 R9, R0, R17, 0x1, P6 ;  /* 0x0000001100097211 */ /* 0x000fe200030f0eff */
[----:B------:R-:W-:Y:S01]  /*3de0*/  IMAD R0, R13, 0x8, R5 ;  /* 0x000000080d007824 */ /* 0x000fe200078e0205 */
[C---:B------:R-:W-:Y:S02]  /*3df0*/  LEA R4, P6, R5.reuse, R15, 0x1 ;  /* 0x0000000f05047211 */ /* 0x040fe400078c08ff */
[----:B------:R-:W-:Y:S01]  /*3e00*/  ISETP.LT.AND P5, PT, R168, c[0x0][0x17c], !P0 ;  /* 0x00005f00a8007a0c */ /* 0x000fe200047a1270 */
[----:B------:R2:W-:Y:S01]  /*3e10*/  @P3 STG.E.U16 [R8.64], R18 ;  /* 0x0000001208003986 */ /* 0x0005e2000c101506 */
[----:B------:R-:W-:-:S02]  /*3e20*/  LEA.HI.X.SX32 R5, R5, R17, 0x1, P6 ;  /* 0x0000001105057211 */ /* 0x000fc400030f0eff */
[----:B-1----:R-:W-:Y:S02]  /*3e30*/  LEA R6, P6, R0, R15, 0x1 ;  /* 0x0000000f00067211 */ /* 0x002fe400078c08ff */
[----:B------:R-:W-:Y:S01]  /*3e40*/  PRMT R24, R24, 0x7632, R24 ;  /* 0x0000763218187816 */ /* 0x000fe20000000018 */
[C---:B0-----:R-:W-:Y:S01]  /*3e50*/  IMAD R3, R13.reuse, 0x8, R0 ;  /* 0x000000080d037824 */ /* 0x041fe200078e0200 */
[----:B------:R-:W-:Y:S02]  /*3e60*/  LEA.HI.X.SX32 R7, R0, R17, 0x1, P6 ;  /* 0x0000001100077211 */ /* 0x000fe400030f0eff */
[----:B------:R-:W-:Y:S01]  /*3e70*/  PRMT R20, R20, 0x7632, R20 ;  /* 0x0000763214147816 */ /* 0x000fe20000000014 */
[----:B------:R-:W-:Y:S01]  /*3e80*/  IMAD R0, R13, 0x8, R3 ;  /* 0x000000080d007824 */ /* 0x000fe200078e0203 */
[----:B------:R-:W-:Y:S01]  /*3e90*/  LEA R2, P6, R3, R15, 0x1 ;  /* 0x0000000f03027211 */ /* 0x000fe200078c08ff */
[----:B------:R0:W-:Y:S01]  /*3ea0*/  @P1 STG.E.U16 [R4.64], R24 ;  /* 0x0000001804001986 */ /* 0x0001e2000c101506 */
[----:B------:R-:W-:Y:S01]  /*3eb0*/  PRMT R22, R22, 0x7632, R22 ;  /* 0x0000763216167816 */ /* 0x000fe20000000016 */
[----:B------:R-:W-:Y:S01]  /*3ec0*/  IMAD R10, R13, 0x8, R0 ;  /* 0x000000080d0a7824 */ /* 0x000fe200078e0200 */
[----:B------:R-:W-:Y:S01]  /*3ed0*/  LEA.HI.X.SX32 R3, R3, R17, 0x1, P6 ;  /* 0x0000001103037211 */ /* 0x000fe200030f0eff */
[----:B------:R1:W-:Y:S01]  /*3ee0*/  @P2 STG.E.U16 [R6.64], R20 ;  /* 0x0000001406002986 */ /* 0x0003e2000c101506 */
[----:B--2---:R-:W-:-:S02]  /*3ef0*/  LEA R8, P6, R0, R15, 0x1 ;  /* 0x0000000f00087211 */ /* 0x004fc400078c08ff */
[----:B------:R-:W-:Y:S01]  /*3f00*/  ISETP.LT.AND P4, PT, R167, c[0x0][0x17c], !P0 ;  /* 0x00005f00a7007a0c */ /* 0x000fe20004781270 */
[----:B------:R2:W-:Y:S01]  /*3f10*/  @P5 STG.E.U16 [R2.64], R22 ;  /* 0x0000001602005986 */ /* 0x0005e2000c101506 */
[----:B------:R-:W-:Y:S01]  /*3f20*/  LEA.HI.X.SX32 R9, R0, R17, 0x1, P6 ;  /* 0x0000001100097211 */ /* 0x000fe200030f0eff */
[----:B------:R-:W-:Y:S01]  /*3f30*/  IMAD R0, R13, 0x8, R10 ;  /* 0x000000080d007824 */ /* 0x000fe200078e020a */
[----:B------:R-:W-:Y:S02]  /*3f40*/  ISETP.LT.AND P3, PT, R166, c[0x0][0x17c], !P0 ;  /* 0x00005f00a6007a0c */ /* 0x000fe40004761270 */
[----:B0-----:R-:W-:Y:S02]  /*3f50*/  LEA R4, P6, R10, R15, 0x1 ;  /* 0x0000000f0a047211 */ /* 0x001fe400078c08ff */
[----:B------:R-:W-:Y:S02]  /*3f60*/  PRMT R26, R26, 0x7632, R26 ;  /* 0x000076321a1a7816 */ /* 0x000fe4000000001a */
[----:B------:R-:W-:-:S02]  /*3f70*/  LEA.HI.X.SX32 R5, R10, R17, 0x1, P6 ;  /* 0x000000110a057211 */ /* 0x000fc400030f0eff */
[----:B-1----:R-:W-:Y:S01]  /*3f80*/  LEA R6, P6, R0, R15, 0x1 ;  /* 0x0000000f00067211 */ /* 0x002fe200078c08ff */
[C---:B--2---:R-:W-:Y:S01]  /*3f90*/  IMAD R3, R13.reuse, 0x8, R0 ;  /* 0x000000080d037824 */ /* 0x044fe200078e0200 */
[----:B------:R-:W-:Y:S01]  /*3fa0*/  PRMT R28, R28, 0x7632, R28 ;  /* 0x000076321c1c7816 */ /* 0x000fe2000000001c */
[----:B------:R0:W-:Y:S01]  /*3fb0*/  @P4 STG.E.U16 [R8.64], R26 ;  /* 0x0000001a08004986 */ /* 0x0001e2000c101506 */
[----:B------:R-:W-:Y:S01]  /*3fc0*/  LEA.HI.X.SX32 R7, R0, R17, 0x1, P6 ;  /* 0x0000001100077211 */ /* 0x000fe200030f0eff */
[----:B------:R-:W-:Y:S01]  /*3fd0*/  IMAD R0, R13, 0x8, R3 ;  /* 0x000000080d007824 */ /* 0x000fe200078e0203 */
[----:B------:R-:W-:Y:S01]  /*3fe0*/  LEA R2, P6, R3, R15, 0x1 ;  /* 0x0000000f03027211 */ /* 0x000fe200078c08ff */
[----:B------:R1:W-:Y:S01]  /*3ff0*/  @P3 STG.E.U16 [R4.64], R28 ;  /* 0x0000001c04003986 */ /* 0x0003e2000c101506 */
[----:B------:R-:W-:Y:S02]  /*4000*/  ISETP.LT.AND P1, PT, R165, c[0x0][0x17c], !P0 ;  /* 0x00005f00a5007a0c */ /* 0x000fe40004721270 */
[----:B------:R-:W-:-:S02]  /*4010*/  LEA.HI.X.SX32 R3, R3, R17, 0x1, P6 ;  /* 0x0000001103037211 */ /* 0x000fc400030f0eff */
[----:B------:R-:W-:Y:S02]  /*4020*/  ISETP.LT.AND P2, PT, R164, c[0x0][0x17c], !P0 ;  /* 0x00005f00a4007a0c */ /* 0x000fe40004741270 */
[----:B------:R-:W-:Y:S02]  /*4030*/  PRMT R30, R30, 0x7632, R30 ;  /* 0x000076321e1e7816 */ /* 0x000fe4000000001e */
[C---:B0-----:R-:W-:Y:S02]  /*4040*/  LEA R8, P6, R0.reuse, R15, 0x1 ;  /* 0x0000000f00087211 */ /* 0x041fe400078c08ff */
[----:B------:R-:W-:Y:S01]  /*4050*/  ISETP.LT.AND P5, PT, R163, c[0x0][0x17c], !P0 ;  /* 0x00005f00a3007a0c */ /* 0x000fe200047a1270 */
[C---:B-1----:R-:W-:Y:S01]  /*4060*/  IMAD R5, R13.reuse, 0x8, R0 ;  /* 0x000000080d057824 */ /* 0x042fe200078e0200 */
[----:B------:R-:W-:Y:S01]  /*4070*/  LEA.HI.X.SX32 R9, R0, R17, 0x1, P6 ;  /* 0x0000001100097211 */ /* 0x000fe200030f0eff */
[----:B------:R0:W-:Y:S01]  /*4080*/  @P1 STG.E.U16 [R6.64], R30 ;  /* 0x0000001e06001986 */ /* 0x0001e2000c101506 */
[----:B------:R-:W-:Y:S01]  /*4090*/  PRMT R32, R32, 0x7632, R32 ;  /* 0x0000763220207816 */ /* 0x000fe20000000020 */
[----:B------:R-:W-:Y:S01]  /*40a0*/  IMAD R0, R13, 0x8, R5 ;  /* 0x000000080d007824 */ /* 0x000fe200078e0205 */
[----:B------:R-:W-:-:S02]  /*40b0*/  LEA R4, P6, R5, R15, 0x1 ;  /* 0x0000000f05047211 */ /* 0x000fc400078c08ff */
[----:B------:R-:W-:Y:S01]  /*40c0*/  ISETP.LT.AND P4, PT, R162, c[0x0][0x17c], !P0 ;  /* 0x00005f00a2007a0c */ /* 0x000fe20004781270 */
[----:B------:R-:W-:Y:S01]  /*40d0*/  IMAD R10, R13, 0x8, R0 ;  /* 0x000000080d0a7824 */ /* 0x000fe200078e0200 */
[----:B------:R-:W-:Y:S01]  /*40e0*/  LEA.HI.X.SX32 R5, R5, R17, 0x1, P6 ;  /* 0x0000001105057211 */ /* 0x000fe200030f0eff */
[----:B------:R1:W-:Y:S01]  /*40f0*/  @P2 STG.E.U16 [R2.64], R32 ;  /* 0x0000002002002986 */ /* 0x0003e2000c101506 */
[----:B------:R-:W-:Y:S02]  /*4100*/  ISETP.LT.AND P3, PT, R161, c[0x0][0x17c], !P0 ;  /* 0x00005f00a1007a0c */ /* 0x000fe40004761270 */
[----:B------:R-:W-:Y:S01]  /*4110*/  ISETP.LT.AND P1, PT, R160, c[0x0][0x17c], !P0 ;  /* 0x00005f00a0007a0c */ /* 0x000fe20004721270 */
[----:B------:R2:W-:Y:S01]  /*4120*/  @P5 STG.E.U16 [R8.64], R19 ;  /* 0x0000001308005986 */ /* 0x0005e2000c101506 */
[----:B0-----:R-:W-:Y:S02]  /*4130*/  LEA R6, P6, R0, R15, 0x1 ;  /* 0x0000000f00067211 */ /* 0x001fe400078c08ff */
[----:B------:R-:W-:-:S02]  /*4140*/  ISETP.LT.AND P2, PT, R159, c[0x0][0x17c], !P0 ;  /* 0x00005f009f007a0c */ /* 0x000fc40004741270 */
[----:B------:R-:W-:Y:S01]  /*4150*/  LEA.HI.X.SX32 R7, R0, R17, 0x1, P6 ;  /* 0x0000001100077211 */ /* 0x000fe200030f0eff */
[C---:B------:R-:W-:Y:S01]  /*4160*/  IMAD R0, R13.reuse, 0x8, R10 ;  /* 0x000000080d007824 */ /* 0x040fe200078e020a */
[----:B------:R0:W-:Y:S01]  /*4170*/  @P4 STG.E.U16 [R4.64], R25 ;  /* 0x0000001904004986 */ /* 0x0001e2000c101506 */
[----:B-1----:R-:W-:Y:S02]  /*4180*/  LEA R2, P6, R10, R15, 0x1 ;  /* 0x0000000f0a027211 */ /* 0x002fe400078c08ff */
[----:B------:R-:W-:Y:S01]  /*4190*/  ISETP.LT.AND P5, PT, R158, c[0x0][0x17c], !P0 ;  /* 0x00005f009e007a0c */ /* 0x000fe200047a1270 */
[----:B------:R1:W-:Y:S01]  /*41a0*/  @P3 STG.E.U16 [R6.64], R21 ;  /* 0x0000001506003986 */ /* 0x0003e2000c101506 */
[----:B------:R-:W-:Y:S01]  /*41b0*/  LEA.HI.X.SX32 R3, R10, R17, 0x1, P6 ;  /* 0x000000110a037211 */ /* 0x000fe200030f0eff */
[----:B------:R-:W-:Y:S01]  /*41c0*/  IMAD R10, R13, 0x8, R0 ;  /* 0x000000080d0a7824 */ /* 0x000fe200078e0200 */
[C---:B--2---:R-:W-:Y:S02]  /*41d0*/  LEA R8, P6, R0.reuse, R15, 0x1 ;  /* 0x0000000f00087211 */ /* 0x044fe400078c08ff */
[----:B------:R-:W-:Y:S01]  /*41e0*/  ISETP.LT.AND P4, PT, R157, c[0x0][0x17c], !P0 ;  /* 0x00005f009d007a0c */ /* 0x000fe20004781270 */
[----:B------:R2:W-:Y:S01]  /*41f0*/  @P1 STG.E.U16 [R2.64], R23 ;  /* 0x0000001702001986 */ /* 0x0005e2000c101506 */
[----:B------:R-:W-:Y:S01]  /*4200*/  LEA.HI.X.SX32 R9, R0, R17, 0x1, P6 ;  /* 0x0000001100097211 */ /* 0x000fe200030f0eff */
[----:B------:R-:W-:Y:S01]  /*4210*/  IMAD R0, R13, 0x8, R10 ;  /* 0x000000080d007824 */ /* 0x000fe200078e020a */
[----:B0-----:R-:W-:-:S02]  /*4220*/  LEA R4, P6, R10, R15, 0x1 ;  /* 0x0000000f0a047211 */ /* 0x001fc400078c08ff */
[----:B------:R-:W-:Y:S01]  /*4230*/  ISETP.LT.AND P3, PT, R156, c[0x0][0x17c], !P0 ;  /* 0x00005f009c007a0c */ /* 0x000fe20004761270 */
[----:B------:R0:W-:Y:S01]  /*4240*/  @P2 STG.E.U16 [R8.64], R27 ;  /* 0x0000001b08002986 */ /* 0x0001e2000c101506 */
[----:B------:R-:W-:Y:S01]  /*4250*/  LEA.HI.X.SX32 R5, R10, R17, 0x1, P6 ;  /* 0x000000110a057211 */ /* 0x000fe200030f0eff */
[----:B------:R-:W-:Y:S01]  /*4260*/  IMAD R10, R13, 0x8, R0 ;  /* 0x000000080d0a7824 */ /* 0x000fe200078e0200 */
[C---:B-1----:R-:W-:Y:S02]  /*4270*/  LEA R6, P6, R0.reuse, R15, 0x1 ;  /* 0x0000000f00067211 */ /* 0x042fe400078c08ff */
[----:B------:R-:W-:Y:S01]  /*4280*/  ISETP.LT.AND P1, PT, R155, c[0x0][0x17c], !P0 ;  /* 0x00005f009b007a0c */ /* 0x000fe20004721270 */
[----:B------:R1:W-:Y:S01]  /*4290*/  @P5 STG.E.U16 [R4.64], R29 ;  /* 0x0000001d04005986 */ /* 0x0003e2000c101506 */
[----:B------:R-:W-:Y:S01]  /*42a0*/  LEA.HI.X.SX32 R7, R0, R17, 0x1, P6 ;  /* 0x0000001100077211 */ /* 0x000fe200030f0eff */
[----:B------:R-:W-:Y:S01]  /*42b0*/  IMAD R0, R13, 0x8, R10 ;  /* 0x000000080d007824 */ /* 0x000fe200078e020a */
[----:B--2---:R-:W-:-:S02]  /*42c0*/  LEA R2, P6, R10, R15, 0x1 ;  /* 0x0000000f0a027211 */ /* 0x004fc400078c08ff */
[----:B------:R-:W-:Y:S01]  /*42d0*/  PRMT R19, R19, 0x7632, R19 ;  /* 0x0000763213137816 */ /* 0x000fe20000000013 */
[----:B------:R2:W-:Y:S01]  /*42e0*/  @P4 STG.E.U16 [R6.64], R31 ;  /* 0x0000001f06004986 */ /* 0x0005e2000c101506 */
[----:B------:R-:W-:Y:S01]  /*42f0*/  LEA.HI.X.SX32 R3, R10, R17, 0x1, P6 ;  /* 0x000000110a037211 */ /* 0x000fe200030f0eff */
[C---:B------:R-:W-:Y:S01]  /*4300*/  IMAD R10, R13.reuse, 0x8, R0 ;  /* 0x000000080d0a7824 */ /* 0x040fe200078e0200 */
[----:B0-----:R-:W-:Y:S02]  /*4310*/  LEA R8, P6, R0, R15, 0x1 ;  /* 0x0000000f00087211 */ /* 0x001fe400078c08ff */
[----:B------:R-:W-:Y:S01]  /*4320*/  ISETP.LT.AND P2, PT, R154, c[0x0][0x17c], !P0 ;  /* 0x00005f009a007a0c */ /* 0x000fe20004741270 */
[----:B------:R0:W-:Y:S01]  /*4330*/  @P3 STG.E.U16 [R2.64], R33 ;  /* 0x0000002102003986 */ /* 0x0001e2000c101506 */
[----:B------:R-:W-:Y:S01]  /*4340*/  LEA.HI.X.SX32 R9, R0, R17, 0x1, P6 ;  /* 0x0000001100097211 */ /* 0x000fe200030f0eff */
[----:B------:R-:W-:Y:S01]  /*4350*/  IMAD R0, R13, 0x8, R10 ;  /* 0x000000080d007824 */ /* 0x000fe200078e020a */
[----:B-1----:R-:W-:-:S02]  /*4360*/  LEA R4, P6, R10, R15, 0x1 ;  /* 0x0000000f0a047211 */ /* 0x002fc400078c08ff */
[----:B------:R-:W-:Y:S01]  /*4370*/  PRMT R25, R25, 0x7632, R25 ;  /* 0x0000763219197816 */ /* 0x000fe20000000019 */
[C---:B--2---:R-:W-:Y:S01]  /*4380*/  IMAD R7, R13.reuse, 0x8, R0 ;  /* 0x000000080d077824 */ /* 0x044fe200078e0200 */
[----:B------:R-:W-:Y:S01]  /*4390*/  @P1 STG.E.U16 [R8.64], R19 ;  /* 0x0000001308001986 */ /* 0x000fe2000c101506 */
[----:B------:R-:W-:Y:S02]  /*43a0*/  LEA.HI.X.SX32 R5, R10, R17, 0x1, P6 ;  /* 0x000000110a057211 */ /* 0x000fe400030f0eff */
[----:B------:R-:W-:Y:S01]  /*43b0*/  IMAD R11, R13, 0x8, R7 ;  /* 0x000000080d0b7824 */ /* 0x000fe200078e0207 */
[----:B------:R-:W-:Y:S02]  /*43c0*/  ISETP.LT.AND P5, PT, R153, c[0x0][0x17c], !P0 ;  /* 0x00005f0099007a0c */ /* 0x000fe400047a1270 */
[-C--:B0-----:R-:W-:Y:S01]  /*43d0*/  LEA R2, P1, R0, R15.reuse, 0x1 ;  /* 0x0000000f00027211 */ /* 0x081fe200078208ff */
[----:B------:R-:W-:Y:S01]  /*43e0*/  IMAD R12, R13, 0x8, R11 ;  /* 0x000000080d0c7824 */ /* 0x000fe200078e020b */
[----:B------:R0:W-:Y:S01]  /*43f0*/  @P2 STG.E.U16 [R4.64], R25 ;  /* 0x0000001904002986 */ /* 0x0001e2000c101506 */
[----:B------:R-:W-:-:S02]  /*4400*/  LEA R6, P2, R7, R15, 0x1 ;  /* 0x0000000f07067211 */ /* 0x000fc400078408ff */
[----:B------:R-:W-:Y:S01]  /*4410*/  LEA.HI.X.SX32 R3, R0, R17, 0x1, P1 ;  /* 0x0000001100037211 */ /* 0x000fe200008f0eff */
[----:B------:R-:W-:Y:S01]  /*4420*/  IMAD R0, R13, 0x8, R12 ;  /* 0x000000080d007824 */ /* 0x000fe200078e020c */
[----:B------:R-:W-:Y:S02]  /*4430*/  ISETP.LT.AND P4, PT, R152, c[0x0][0x17c], !P0 ;  /* 0x00005f0098007a0c */ /* 0x000fe40004781270 */
[----:B------:R-:W-:Y:S01]  /*4440*/  ISETP.LT.AND P3, PT, R151, c[0x0][0x17c], !P0 ;  /* 0x00005f0097007a0c */ /* 0x000fe20004761270 */
[----:B------:R-:W-:Y:S01]  /*4450*/  IMAD R13, R13, 0x8, R0 ;  /* 0x000000080d0d7824 */ /* 0x000fe200078e0200 */
[----:B------:R-:W-:Y:S02]  /*4460*/  LEA R10, P6, R11, R15, 0x1 ;  /* 0x0000000f0b0a7211 */ /* 0x000fe400078c08ff */
[----:B------:R-:W-:Y:S02]  /*4470*/  LEA.HI.X.SX32 R7, R7, R17, 0x1, P2 ;  /* 0x0000001107077211 */ /* 0x000fe400010f0eff */
[----:B0-----:R-:W-:-:S02]  /*4480*/  LEA R4, P1, R0, R15, 0x1 ;  /* 0x0000000f00047211 */ /* 0x001fc400078208ff */
[----:B------:R-:W-:Y:S02]  /*4490*/  ISETP.LT.AND P2, PT, R150, c[0x0][0x17c], !P0 ;  /* 0x00005f0096007a0c */ /* 0x000fe40004741270 */
[-C--:B------:R-:W-:Y:S02]  /*44a0*/  LEA.HI.X.SX32 R5, R0, R17.reuse, 0x1, P1 ;  /* 0x0000001100057211 */ /* 0x080fe400008f0eff */
[----:B------:R-:W-:Y:S02]  /*44b0*/  ISETP.LT.AND P1, PT, R149, c[0x0][0x17c], !P0 ;  /* 0x00005f0095007a0c */ /* 0x000fe40004721270 */
[----:B------:R-:W-:Y:S02]  /*44c0*/  ISETP.LT.AND P0, PT, R148, c[0x0][0x17c], !P0 ;  /* 0x00005f0094007a0c */ /* 0x000fe40004701270 */
[----:B------:R-:W-:Y:S02]  /*44d0*/  LEA.HI.X.SX32 R11, R11, R17, 0x1, P6 ;  /* 0x000000110b0b7211 */ /* 0x000fe400030f0eff */
[----:B------:R-:W-:-:S02]  /*44e0*/  LEA R8, P6, R12, R15, 0x1 ;  /* 0x0000000f0c087211 */ /* 0x000fc400078c08ff */
[----:B------:R-:W-:Y:S02]  /*44f0*/  PRMT R21, R21, 0x7632, R21 ;  /* 0x0000763215157816 */ /* 0x000fe40000000015 */
[----:B------:R-:W-:Y:S02]  /*4500*/  PRMT R23, R23, 0x7632, R23 ;  /* 0x0000763217177816 */ /* 0x000fe40000000017 */
[----:B------:R-:W-:Y:S01]  /*4510*/  PRMT R27, R27, 0x7632, R27 ;  /* 0x000076321b1b7816 */ /* 0x000fe2000000001b */
[----:B------:R0:W-:Y:S01]  /*4520*/  @P5 STG.E.U16 [R2.64], R21 ;  /* 0x0000001502005986 */ /* 0x0001e2000c101506 */
[----:B------:R-:W-:Y:S02]  /*4530*/  LEA.HI.X.SX32 R9, R12, R17, 0x1, P6 ;  /* 0x000000110c097211 */ /* 0x000fe400030f0eff */
[----:B------:R-:W-:Y:S01]  /*4540*/  PRMT R29, R29, 0x7632, R29 ;  /* 0x000076321d1d7816 */ /* 0x000fe2000000001d */
[----:B------:R0:W-:Y:S01]  /*4550*/  @P4 STG.E.U16 [R6.64], R23 ;  /* 0x0000001706004986 */ /* 0x0001e2000c101506 */
[----:B------:R-:W-:-:S02]  /*4560*/  PRMT R31, R31, 0x7632, R31 ;  /* 0x000076321f1f7816 */ /* 0x000fc4000000001f */
[C---:B------:R-:W-:Y:S01]  /*4570*/  LEA R12, P6, R13.reuse, R15, 0x1 ;  /* 0x0000000f0d0c7211 */ /* 0x040fe200078c08ff */
[----:B------:R0:W-:Y:S03]  /*4580*/  @P3 STG.E.U16 [R10.64], R27 ;  /* 0x0000001b0a003986 */ /* 0x0001e6000c101506 */
[----:B------:R-:W-:Y:S01]  /*4590*/  LEA.HI.X.SX32 R13, R13, R17, 0x1, P6 ;  /* 0x000000110d0d7211 */ /* 0x000fe200030f0eff */
[----:B------:R0:W-:Y:S04]  /*45a0*/  @P2 STG.E.U16 [R8.64], R29 ;  /* 0x0000001d08002986 */ /* 0x0001e8000c101506 */
[----:B------:R0:W-:Y:S01]  /*45b0*/  @P1 STG.E.U16 [R4.64], R31 ;  /* 0x0000001f04001986 */ /* 0x0001e2000c101506 */
[----:B------:R-:W-:Y:S05]  /*45c0*/  @!P0 EXIT ;  /* 0x000000000000894d */ /* 0x000fea0003800000 */
[----:B0-----:R-:W-:-:S05]  /*45d0*/  PRMT R6, R33, 0x7632, R6 ;  /* 0x0000763221067816 */ /* 0x001fca0000000006 */
[----:B------:R-:W-:Y:S01]  /*45e0*/  STG.E.U16 [R12.64], R6 ;  /* 0x000000060c007986 */ /* 0x000fe2000c101506 */
[----:B------:R-:W-:Y:S05]  /*45f0*/  EXIT ;  /* 0x000000000000794d */ /* 0x000fea0003800000 */
.L_x_3:
[----:B------:R-:W-:-:S00]  /*4600*/  BRA `(.L_x_3) ;  /* 0xfffffff000007947 */ /* 0x000fc0000383ffff */
[----:B------:R-:W-:-:S00]  /*4610*/  NOP ;  /* 0x0000000000007918 */ /* 0x000fc00000000000 */
        /* <DEDUP_REMOVED lines=14> */
.L_x_4:


//--------------------- .nv.shared.matmul_kernel  --------------------------
	.section	.nv.shared.matmul_kernel,"aw",@nobits
	.sectionflags	@""
	.align	16
